	.headerflags	@"EF_CUDA_TEXMODE_UNIFIED EF_CUDA_64BIT_ADDRESS EF_CUDA_ACCELERATORS EF_CUDA_SM90 EF_CUDA_VIRTUAL_SM(EF_CUDA_SM90)"
	.elftype	@"ET_EXEC"


//--------------------- .nv.info                  --------------------------
	.section	.nv.info,"",@"SHT_CUDA_INFO"
	.align	4


	//----- nvinfo : EIATTR_REGCOUNT
	.align		4
        /*0000*/ 	.byte	0x04, 0x2f
        /*0002*/ 	.short	(.L_3 - .L_2)
	.align		4
.L_2:
        /*0004*/ 	.word	index@(triton_poi_fused_cat_29)
        /*0008*/ 	.word	0x0000004c


	//----- nvinfo : EIATTR_MIN_STACK_SIZE
	.align		4
.L_3:
        /*000c*/ 	.byte	0x04, 0x12
        /*000e*/ 	.short	(.L_5 - .L_4)
	.align		4
.L_4:
        /*0010*/ 	.word	index@(triton_poi_fused_cat_29)
        /*0014*/ 	.word	0x00000000


	//----- nvinfo : EIATTR_FRAME_SIZE
	.align		4
.L_5:
        /*0018*/ 	.byte	0x04, 0x11
        /*001a*/ 	.short	(.L_7 - .L_6)
	.align		4
.L_6:
        /*001c*/ 	.word	index@(triton_poi_fused_cat_29)
        /*0020*/ 	.word	0x00000000


	//----- nvinfo : EIATTR_MIN_STACK_SIZE
	.align		4
.L_7:
        /*0024*/ 	.byte	0x04, 0x12
        /*0026*/ 	.short	(.L_9 - .L_8)
	.align		4
.L_8:
        /*0028*/ 	.word	index@(triton_poi_fused_cat_29)
        /*002c*/ 	.word	0x00000000
.L_9:


//--------------------- .nv.info.triton_poi_fused_cat_29 --------------------------
	.section	.nv.info.triton_poi_fused_cat_29,"",@"SHT_CUDA_INFO"
	.sectionflags	@""
	.align	4


	//----- nvinfo : EIATTR_CUDA_API_VERSION
	.align		4
        /*0000*/ 	.byte	0x04, 0x37
        /*0002*/ 	.short	(.L_11 - .L_10)
.L_10:
        /*0004*/ 	.word	0x0000007c


	//----- nvinfo : EIATTR_KPARAM_INFO
	.align		4
.L_11:
        /*0008*/ 	.byte	0x04, 0x17
        /*000a*/ 	.short	(.L_13 - .L_12)
.L_12:
        /*000c*/ 	.word	0x00000000
        /*0010*/ 	.short	0x0015
        /*0012*/ 	.short	0x00a8
        /*0014*/ 	.byte	0x00, 0xf0, 0x11, 0x00


	//----- nvinfo : EIATTR_KPARAM_INFO
	.align		4
.L_13:
        /*0018*/ 	.byte	0x04, 0x17
        /*001a*/ 	.short	(.L_15 - .L_14)
.L_14:
        /*001c*/ 	.word	0x00000000
        /*0020*/ 	.short	0x0014
        /*0022*/ 	.short	0x00a0
        /*0024*/ 	.byte	0x00, 0xf4, 0x21, 0x00


	//----- nvinfo : EIATTR_KPARAM_INFO
	.align		4
.L_15:
        /*0028*/ 	.byte	0x04, 0x17
        /*002a*/ 	.short	(.L_17 - .L_16)
.L_16:
        /*002c*/ 	.word	0x00000000
        /*0030*/ 	.short	0x0013
        /*0032*/ 	.short	0x0098
        /*0034*/ 	.byte	0x00, 0xf4, 0x21, 0x00


	//----- nvinfo : EIATTR_KPARAM_INFO
	.align		4
.L_17:
        /*0038*/ 	.byte	0x04, 0x17
        /*003a*/ 	.short	(.L_19 - .L_18)
.L_18:
        /*003c*/ 	.word	0x00000000
        /*0040*/ 	.short	0x0012
        /*0042*/ 	.short	0x0090
        /*0044*/ 	.byte	0x00, 0xf4, 0x21, 0x00


	//----- nvinfo : EIATTR_KPARAM_INFO
	.align		4
.L_19:
        /*0048*/ 	.byte	0x04, 0x17
        /*004a*/ 	.short	(.L_21 - .L_20)
.L_20:
        /*004c*/ 	.word	0x00000000
        /*0050*/ 	.short	0x0011
        /*0052*/ 	.short	0x0088
        /*0054*/ 	.byte	0x00, 0xf4, 0x21, 0x00


	//----- nvinfo : EIATTR_KPARAM_INFO
	.align		4
.L_21:
        /*0058*/ 	.byte	0x04, 0x17
        /*005a*/ 	.short	(.L_23 - .L_22)
.L_22:
        /*005c*/ 	.word	0x00000000
        /*0060*/ 	.short	0x0010
        /*0062*/ 	.short	0x0080
        /*0064*/ 	.byte	0x00, 0xf4, 0x21, 0x00


	//----- nvinfo : EIATTR_KPARAM_INFO
	.align		4
.L_23:
        /*0068*/ 	.byte	0x04, 0x17
        /*006a*/ 	.short	(.L_25 - .L_24)
.L_24:
        /*006c*/ 	.word	0x00000000
        /*0070*/ 	.short	0x000f
        /*0072*/ 	.short	0x0078
        /*0074*/ 	.byte	0x00, 0xf4, 0x21, 0x00


	//----- nvinfo : EIATTR_KPARAM_INFO
	.align		4
.L_25:
        /*0078*/ 	.byte	0x04, 0x17
        /*007a*/ 	.short	(.L_27 - .L_26)
.L_26:
        /*007c*/ 	.word	0x00000000
        /*0080*/ 	.short	0x000e
        /*0082*/ 	.short	0x0070
        /*0084*/ 	.byte	0x00, 0xf4, 0x21, 0x00


	//----- nvinfo : EIATTR_KPARAM_INFO
	.align		4
.L_27:
        /*0088*/ 	.byte	0x04, 0x17
        /*008a*/ 	.short	(.L_29 - .L_28)
.L_28:
        /*008c*/ 	.word	0x00000000
        /*0090*/ 	.short	0x000d
        /*0092*/ 	.short	0x0068
        /*0094*/ 	.byte	0x00, 0xf4, 0x21, 0x00


	//----- nvinfo : EIATTR_KPARAM_INFO
	.align		4
.L_29:
        /*0098*/ 	.byte	0x04, 0x17
        /*009a*/ 	.short	(.L_31 - .L_30)
.L_30:
        /*009c*/ 	.word	0x00000000
        /*00a0*/ 	.short	0x000c
        /*00a2*/ 	.short	0x0060
        /*00a4*/ 	.byte	0x00, 0xf4, 0x21, 0x00


	//----- nvinfo : EIATTR_KPARAM_INFO
	.align		4
.L_31:
        /*00a8*/ 	.byte	0x04, 0x17
        /*00aa*/ 	.short	(.L_33 - .L_32)
.L_32:
        /*00ac*/ 	.word	0x00000000
        /*00b0*/ 	.short	0x000b
        /*00b2*/ 	.short	0x0058
        /*00b4*/ 	.byte	0x00, 0xf4, 0x21, 0x00


	//----- nvinfo : EIATTR_KPARAM_INFO
	.align		4
.L_33:
        /*00b8*/ 	.byte	0x04, 0x17
        /*00ba*/ 	.short	(.L_35 - .L_34)
.L_34:
        /*00bc*/ 	.word	0x00000000
        /*00c0*/ 	.short	0x000a
        /*00c2*/ 	.short	0x0050
        /*00c4*/ 	.byte	0x00, 0xf4, 0x21, 0x00


	//----- nvinfo : EIATTR_KPARAM_INFO
	.align		4
.L_35:
        /*00c8*/ 	.byte	0x04, 0x17
        /*00ca*/ 	.short	(.L_37 - .L_36)
.L_36:
        /*00cc*/ 	.word	0x00000000
        /*00d0*/ 	.short	0x0009
        /*00d2*/ 	.short	0x0048
        /*00d4*/ 	.byte	0x00, 0xf4, 0x21, 0x00


	//----- nvinfo : EIATTR_KPARAM_INFO
	.align		4
.L_37:
        /*00d8*/ 	.byte	0x04, 0x17
        /*00da*/ 	.short	(.L_39 - .L_38)
.L_38:
        /*00dc*/ 	.word	0x00000000
        /*00e0*/ 	.short	0x0008
        /*00e2*/ 	.short	0x0040
        /*00e4*/ 	.byte	0x00, 0xf4, 0x21, 0x00


	//----- nvinfo : EIATTR_KPARAM_INFO
	.align		4
.L_39:
        /*00e8*/ 	.byte	0x04, 0x17
        /*00ea*/ 	.short	(.L_41 - .L_40)
.L_40:
        /*00ec*/ 	.word	0x00000000
        /*00f0*/ 	.short	0x0007
        /*00f2*/ 	.short	0x0038
        /*00f4*/ 	.byte	0x00, 0xf4, 0x21, 0x00


	//----- nvinfo : EIATTR_KPARAM_INFO
	.align		4
.L_41:
        /*00f8*/ 	.byte	0x04, 0x17
        /*00fa*/ 	.short	(.L_43 - .L_42)
.L_42:
        /*00fc*/ 	.word	0x00000000
        /*0100*/ 	.short	0x0006
        /*0102*/ 	.short	0x0030
        /*0104*/ 	.byte	0x00, 0xf4, 0x21, 0x00


	//----- nvinfo : EIATTR_KPARAM_INFO
	.align		4
.L_43:
        /*0108*/ 	.byte	0x04, 0x17
        /*010a*/ 	.short	(.L_45 - .L_44)
.L_44:
        /*010c*/ 	.word	0x00000000
        /*0110*/ 	.short	0x0005
        /*0112*/ 	.short	0x0028
        /*0114*/ 	.byte	0x00, 0xf4, 0x21, 0x00


	//----- nvinfo : EIATTR_KPARAM_INFO
	.align		4
.L_45:
        /*0118*/ 	.byte	0x04, 0x17
        /*011a*/ 	.short	(.L_47 - .L_46)
.L_46:
        /*011c*/ 	.word	0x00000000
        /*0120*/ 	.short	0x0004
        /*0122*/ 	.short	0x0020
        /*0124*/ 	.byte	0x00, 0xf4, 0x21, 0x00


	//----- nvinfo : EIATTR_KPARAM_INFO
	.align		4
.L_47:
        /*0128*/ 	.byte	0x04, 0x17
        /*012a*/ 	.short	(.L_49 - .L_48)
.L_48:
        /*012c*/ 	.word	0x00000000
        /*0130*/ 	.short	0x0003
        /*0132*/ 	.short	0x0018
        /*0134*/ 	.byte	0x00, 0xf4, 0x21, 0x00


	//----- nvinfo : EIATTR_KPARAM_INFO
	.align		4
.L_49:
        /*0138*/ 	.byte	0x04, 0x17
        /*013a*/ 	.short	(.L_51 - .L_50)
.L_50:
        /*013c*/ 	.word	0x00000000
        /*0140*/ 	.short	0x0002
        /*0142*/ 	.short	0x0010
        /*0144*/ 	.byte	0x00, 0xf4, 0x21, 0x00


	//----- nvinfo : EIATTR_KPARAM_INFO
	.align		4
.L_51:
        /*0148*/ 	.byte	0x04, 0x17
        /*014a*/ 	.short	(.L_53 - .L_52)
.L_52:
        /*014c*/ 	.word	0x00000000
        /*0150*/ 	.short	0x0001
        /*0152*/ 	.short	0x0008
        /*0154*/ 	.byte	0x00, 0xf4, 0x21, 0x00


	//----- nvinfo : EIATTR_KPARAM_INFO
	.align		4
.L_53:
        /*0158*/ 	.byte	0x04, 0x17
        /*015a*/ 	.short	(.L_55 - .L_54)
.L_54:
        /*015c*/ 	.word	0x00000000
        /*0160*/ 	.short	0x0000
        /*0162*/ 	.short	0x0000
        /*0164*/ 	.byte	0x00, 0xf4, 0x21, 0x00


	//----- nvinfo : EIATTR_SPARSE_MMA_MASK
	.align		4
.L_55:
        /*0168*/ 	.byte	0x03, 0x50
        /*016a*/ 	.short	0x0000


	//----- nvinfo : EIATTR_MAXREG_COUNT
	.align		4
        /*016c*/ 	.byte	0x03, 0x1b
        /*016e*/ 	.short	0x00ff


	//----- nvinfo : EIATTR_EXIT_INSTR_OFFSETS
	.align		4
        /*0170*/ 	.byte	0x04, 0x1c
        /*0172*/ 	.short	(.L_57 - .L_56)


	//   ....[0]....
.L_56:
        /*0174*/ 	.word	0x00003cf0


	//   ....[1]....
        /*0178*/ 	.word	0x00003d10


	//----- nvinfo : EIATTR_REQNTID
	.align		4
.L_57:
        /*017c*/ 	.byte	0x04, 0x10
        /*017e*/ 	.short	(.L_59 - .L_58)
.L_58:
        /*0180*/ 	.word	0x00000080
        /*0184*/ 	.word	0x00000001
        /*0188*/ 	.word	0x00000001


	//----- nvinfo : EIATTR_CBANK_PARAM_SIZE
	.align		4
.L_59:
        /*018c*/ 	.byte	0x03, 0x19
        /*018e*/ 	.short	0x00ac


	//----- nvinfo : EIATTR_PARAM_CBANK
	.align		4
        /*0190*/ 	.byte	0x04, 0x0a
        /*0192*/ 	.short	(.L_61 - .L_60)
	.align		4
.L_60:
        /*0194*/ 	.word	index@(.nv.constant0.triton_poi_fused_cat_29)
        /*0198*/ 	.short	0x0210
        /*019a*/ 	.short	0x00ac


	//----- nvinfo : EIATTR_SW_WAR
	.align		4
.L_61:
        /*019c*/ 	.byte	0x04, 0x36
        /*019e*/ 	.short	(.L_63 - .L_62)
.L_62:
        /*01a0*/ 	.word	0x00000008
.L_63:


//--------------------- .nv.callgraph             --------------------------
	.section	.nv.callgraph,"",@"SHT_CUDA_CALLGRAPH"
	.align	4
	.sectionentsize	8
	.align		4
        /*0000*/ 	.word	0x00000000
	.align		4
        /*0004*/ 	.word	0xffffffff
	.align		4
        /*0008*/ 	.word	0x00000000
	.align		4
        /*000c*/ 	.word	0xfffffffe
	.align		4
        /*0010*/ 	.word	0x00000000
	.align		4
        /*0014*/ 	.word	0xfffffffd
	.align		4
        /*0018*/ 	.word	0x00000000
	.align		4
        /*001c*/ 	.word	0xfffffffc


//--------------------- .nv.constant4             --------------------------
	.section	.nv.constant4,"a",@progbits
	.align	8
	.align		8
.nv.constant4:
        /*0000*/ 	.dword	_$_str
	.align		8
        /*0008*/ 	.dword	_$_str_$_2


//--------------------- .text.triton_poi_fused_cat_29 --------------------------
	.section	.text.triton_poi_fused_cat_29,"ax",@progbits
	.align	128
        .global         triton_poi_fused_cat_29
        .type           triton_poi_fused_cat_29,@function
        .size           triton_poi_fused_cat_29,(.L_x_1 - triton_poi_fused_cat_29)
        .other          triton_poi_fused_cat_29,@"STO_CUDA_ENTRY STV_DEFAULT"
triton_poi_fused_cat_29:
.text.triton_poi_fused_cat_29:
[----:B------:R-:W0:Y:S01]  /*0000*/  LDC R1, c[0x0][0x28] ;  /* 0x00000a00ff017b82 */ /* 0x000e220000000800 */
[----:B------:R-:W1:Y:S07]  /*0010*/  S2R R0, SR_TID.X ;  /* 0x0000000000007919 */ /* 0x000e6e0000002100 */
[----:B------:R-:W2:Y:S01]  /*0020*/  LDC.64 R32, c[0x0][0x240] ;  /* 0x00009000ff207b82 */ /* 0x000ea20000000a00 */
[----:B------:R-:W-:Y:S01]  /*0030*/  ULDC.64 UR6, c[0x0][0x238] ;  /* 0x00008e0000067ab9 */ /* 0x000fe20000000a00 */
[----:B------:R-:W-:Y:S01]  /*0040*/  ULDC.64 UR8, c[0x0][0x260] ;  /* 0x0000980000087ab9 */ /* 0x000fe20000000a00 */
[----:B------:R-:W3:Y:S01]  /*0050*/  S2R R3, SR_CTAID.X ;  /* 0x0000000000037919 */ /* 0x000ee20000002500 */
[----:B------:R-:W-:-:S02]  /*0060*/  CS2R R44, SRZ ;  /* 0x00000000002c7805 */ /* 0x000fc4000001ff00 */
[----:B------:R-:W-:Y:S01]  /*0070*/  CS2R R46, SRZ ;  /* 0x00000000002e7805 */ /* 0x000fe2000001ff00 */
[----:B------:R-:W-:Y:S01]  /*0080*/  ULDC.64 UR4, c[0x0][0x208] ;  /* 0x0000820000047ab9 */ /* 0x000fe20000000a00 */
[----:B------:R-:W4:Y:S01]  /*0090*/  LDC.64 R20, c[0x0][0x268] ;  /* 0x00009a00ff147b82 */ /* 0x000f220000000a00 */
[----:B------:R-:W-:Y:S02]  /*00a0*/  CS2R R36, SRZ ;  /* 0x0000000000247805 */ /* 0x000fe4000001ff00 */
[----:B------:R-:W-:Y:S02]  /*00b0*/  CS2R R38, SRZ ;  /* 0x0000000000267805 */ /* 0x000fe4000001ff00 */
[----:B------:R-:W-:Y:S02]  /*00c0*/  CS2R R28, SRZ ;  /* 0x00000000001c7805 */ /* 0x000fe4000001ff00 */
[----:B------:R-:W-:Y:S02]  /*00d0*/  CS2R R30, SRZ ;  /* 0x00000000001e7805 */ /* 0x000fe4000001ff00 */
[----:B------:R-:W-:-:S02]  /*00e0*/  CS2R R24, SRZ ;  /* 0x0000000000187805 */ /* 0x000fc4000001ff00 */
[----:B------:R-:W-:Y:S02]  /*00f0*/  CS2R R26, SRZ ;  /* 0x00000000001a7805 */ /* 0x000fe4000001ff00 */
[----:B------:R-:W-:Y:S02]  /*0100*/  CS2R R14, SRZ ;  /* 0x00000000000e7805 */ /* 0x000fe4000001ff00 */
[----:B------:R-:W-:Y:S01]  /*0110*/  CS2R R18, SRZ ;  /* 0x0000000000127805 */ /* 0x000fe2000001ff00 */
[----:B------:R-:W5:Y:S08]  /*0120*/  LDC.64 R52, c[0x0][0x210] ;  /* 0x00008400ff347b82 */ /* 0x000f700000000a00 */
[----:B------:R-:W2:Y:S01]  /*0130*/  LDC.64 R72, c[0x0][0x220] ;  /* 0x00008800ff487b82 */ /* 0x000ea20000000a00 */
[----:B-1----:R-:W-:-:S07]  /*0140*/  IMAD.SHL.U32 R0, R0, 0x4, RZ ;  /* 0x0000000400007824 */ /* 0x002fce00078e00ff */
[----:B------:R-:W1:Y:S01]  /*0150*/  LDC.64 R66, c[0x0][0x218] ;  /* 0x00008600ff427b82 */ /* 0x000e620000000a00 */
[----:B---3--:R-:W-:Y:S02]  /*0160*/  SHF.R.S32.HI R2, RZ, 0x15, R3 ;  /* 0x00000015ff027819 */ /* 0x008fe40000011403 */
[----:B------:R-:W-:Y:S02]  /*0170*/  LOP3.LUT R0, R0, 0x1fc, RZ, 0xc0, !PT ;  /* 0x000001fc00007812 */ /* 0x000fe400078ec0ff */
[----:B------:R-:W-:-:S03]  /*0180*/  SGXT R2, R2, 0x1 ;  /* 0x000000010202781a */ /* 0x000fc60000000200 */
[----:B------:R-:W-:-:S04]  /*0190*/  IMAD R3, R3, 0x400, R0 ;  /* 0x0000040003037824 */ /* 0x000fc800078e0200 */
[----:B------:R-:W-:Y:S01]  /*01a0*/  VIADD R57, R3, 0x200 ;  /* 0x0000020003397836 */ /* 0x000fe20000000000 */
[----:B------:R-:W-:-:S04]  /*01b0*/  SHF.R.S32.HI R0, RZ, 0x1f, R3 ;  /* 0x0000001fff007819 */ /* 0x000fc80000011403 */
[----:B------:R-:W-:Y:S02]  /*01c0*/  LEA.HI R0, R0, R3, RZ, 0x8 ;  /* 0x0000000300007211 */ /* 0x000fe400078f40ff */
[----:B------:R-:W-:Y:S02]  /*01d0*/  LEA.HI R4, R2, R57, RZ, 0x8 ;  /* 0x0000003902047211 */ /* 0x000fe400078f40ff */
[----:B------:R-:W-:Y:S02]  /*01e0*/  LOP3.LUT R2, R0, 0xffffff00, RZ, 0xc0, !PT ;  /* 0xffffff0000027812 */ /* 0x000fe400078ec0ff */
[----:B------:R-:W-:Y:S02]  /*01f0*/  SHF.R.S32.HI R4, RZ, 0x8, R4 ;  /* 0x00000008ff047819 */ /* 0x000fe40000011404 */
[----:B------:R-:W-:Y:S01]  /*0200*/  SHF.R.S32.HI R40, RZ, 0x8, R0 ;  /* 0x00000008ff287819 */ /* 0x000fe20000011400 */
[----:B------:R-:W-:Y:S02]  /*0210*/  IMAD.IADD R5, R3, 0x1, -R2 ;  /* 0x0000000103057824 */ /* 0x000fe400078e0a02 */
[----:B------:R-:W-:-:S02]  /*0220*/  IMAD.SHL.U32 R2, R4, 0x40, RZ ;  /* 0x0000004004027824 */ /* 0x000fc400078e00ff */
[----:B------:R-:W-:Y:S01]  /*0230*/  IMAD R10, R40, 0x60, RZ ;  /* 0x00000060280a7824 */ /* 0x000fe200078e02ff */
[----:B------:R-:W-:Y:S02]  /*0240*/  SHF.R.S32.HI R7, RZ, 0x1f, R5 ;  /* 0x0000001fff077819 */ /* 0x000fe40000011405 */
[----:B------:R-:W-:Y:S02]  /*0250*/  IADD3 R6, P0, R5, R2, RZ ;  /* 0x0000000205067210 */ /* 0x000fe40007f1e0ff */
[----:B------:R-:W-:Y:S02]  /*0260*/  LOP3.LUT R0, R5, 0xffffffc0, RZ, 0xc0, !PT ;  /* 0xffffffc005007812 */ /* 0x000fe400078ec0ff */
[----:B------:R-:W-:Y:S02]  /*0270*/  LEA.HI.X.SX32 R9, R2, R7, 0x1, P0 ;  /* 0x0000000702097211 */ /* 0x000fe400000f0eff */
[----:B------:R-:W-:Y:S02]  /*0280*/  LEA R8, P0, R6, UR6, 0x2 ;  /* 0x0000000606087c11 */ /* 0x000fe4000f8010ff */
[----:B------:R-:W-:-:S02]  /*0290*/  ISETP.NE.AND P2, PT, R0, 0x40, PT ;  /* 0x000000400000780c */ /* 0x000fc40003f45270 */
[----:B------:R-:W-:Y:S02]  /*02a0*/  IADD3 R11, P1, R5, R10, RZ ;  /* 0x0000000a050b7210 */ /* 0x000fe40007f3e0ff */
[----:B------:R-:W-:Y:S01]  /*02b0*/  LEA.HI.X R9, R6, UR7, R9, 0x2, P0 ;  /* 0x0000000706097c11 */ /* 0x000fe200080f1409 */
[----:B------:R-:W-:Y:S01]  /*02c0*/  VIADD R6, R5, 0xffffff80 ;  /* 0xffffff8005067836 */ /* 0x000fe20000000000 */
[----:B------:R-:W-:Y:S02]  /*02d0*/  ISETP.LT.AND P0, PT, R57, 0x2a400, !P2 ;  /* 0x0002a4003900780c */ /* 0x000fe40005701270 */
[----:B------:R-:W-:Y:S02]  /*02e0*/  LEA.HI.X.SX32 R12, R10, R7, 0x1, P1 ;  /* 0x000000070a0c7211 */ /* 0x000fe400008f0eff */
[----:B------:R-:W-:Y:S02]  /*02f0*/  LEA R10, P1, R11, UR8, 0x2 ;  /* 0x000000080b0a7c11 */ /* 0x000fe4000f8210ff */
[----:B------:R-:W-:Y:S01]  /*0300*/  ISETP.GE.U32.AND P3, PT, R6, 0x60, PT ;  /* 0x000000600600780c */ /* 0x000fe20003f66070 */
[----:B--2---:R-:W-:Y:S01]  /*0310*/  IMAD.WIDE R32, R5, 0x4, R32 ;  /* 0x0000000405207825 */ /* 0x004fe200078e0220 */
[----:B------:R-:W-:-:S02]  /*0320*/  LEA.HI.X R11, R11, UR9, R12, 0x2, P1 ;  /* 0x000000090b0b7c11 */ /* 0x000fc400088f140c */
[----:B------:R-:W-:Y:S01]  /*0330*/  ISETP.LT.AND P6, PT, R3, 0x2a400, !P3 ;  /* 0x0002a4000300780c */ /* 0x000fe20005fc1270 */
[----:B------:R-:W-:Y:S02]  /*0340*/  IMAD R12, R4, 0x60, RZ ;  /* 0x00000060040c7824 */ /* 0x000fe400078e02ff */
[----:B------:R2:W3:Y:S03]  /*0350*/  @P0 LDG.E.EL.128 R44, desc[UR4][R8.64+-0x100] ;  /* 0xffff0004082c0981 */ /* 0x0004e6000c2e1d00 */
[----:B------:R-:W-:Y:S01]  /*0360*/  IADD3 R13, P1, R5, R12, RZ ;  /* 0x0000000c050d7210 */ /* 0x000fe20007f3e0ff */
[----:B------:R-:W3:Y:S01]  /*0370*/  @P0 LDG.E.EL.128 R36, desc[UR4][R32.64+-0x100] ;  /* 0xffff000420240981 */ /* 0x000ee2000c2e1d00 */
[----:B------:R-:W-:Y:S02]  /*0380*/  ISETP.LT.AND P5, PT, R57, 0x2a400, !P3 ;  /* 0x0002a4003900780c */ /* 0x000fe40005fa1270 */
[----:B------:R-:W-:-:S02]  /*0390*/  LEA.HI.X.SX32 R12, R12, R7, 0x1, P1 ;  /* 0x000000070c0c7211 */ /* 0x000fc400008f0eff */
[----:B------:R-:W-:Y:S01]  /*03a0*/  LEA R22, P1, R13, UR8, 0x2 ;  /* 0x000000080d167c11 */ /* 0x000fe2000f8210ff */
[----:B------:R1:W3:Y:S01]  /*03b0*/  @P6 LDG.E.EL.128 R28, desc[UR4][R10.64+-0x200] ;  /* 0xfffe00040a1c6981 */ /* 0x0002e2000c2e1d00 */
[----:B----4-:R-:W-:Y:S01]  /*03c0*/  IMAD.WIDE R20, R5, 0x4, R20 ;  /* 0x0000000405147825 */ /* 0x010fe200078e0214 */
[----:B--2---:R-:W-:Y:S02]  /*03d0*/  CS2R R8, SRZ ;  /* 0x0000000000087805 */ /* 0x004fe4000001ff00 */
[----:B------:R-:W-:Y:S02]  /*03e0*/  LEA.HI.X R23, R13, UR9, R12, 0x2, P1 ;  /* 0x000000090d177c11 */ /* 0x000fe400088f140c */
[----:B------:R-:W-:Y:S01]  /*03f0*/  CS2R R12, SRZ ;  /* 0x00000000000c7805 */ /* 0x000fe2000001ff00 */
[----:B------:R-:W2:Y:S01]  /*0400*/  @P6 LDG.E.EL.128 R24, desc[UR4][R20.64+-0x200] ;  /* 0xfffe000414186981 */ /* 0x000ea2000c2e1d00 */
[----:B01----:R-:W-:-:S04]  /*0410*/  CS2R R10, SRZ ;  /* 0x00000000000a7805 */ /* 0x003fc8000001ff00 */
[----:B------:R0:W4:Y:S01]  /*0420*/  @P5 LDG.E.EL.128 R12, desc[UR4][R22.64+-0x200] ;  /* 0xfffe0004160c5981 */ /* 0x000122000c2e1d00 */
[----:B------:R-:W-:-:S03]  /*0430*/  IMAD.SHL.U32 R48, R40, 0x40, RZ ;  /* 0x0000004028307824 */ /* 0x000fc600078e00ff */
[----:B------:R1:W4:Y:S02]  /*0440*/  @P5 LDG.E.EL.128 R8, desc[UR4][R20.64+-0x200] ;  /* 0xfffe000414085981 */ /* 0x000324000c2e1d00 */
[----:B------:R-:W-:Y:S02]  /*0450*/  IADD3 R16, P1, R5, R48, RZ ;  /* 0x0000003005107210 */ /* 0x000fe40007f3e0ff */
[----:B------:R-:W-:Y:S02]  /*0460*/  ISETP.LT.AND P4, PT, R3, 0x2a400, !P2 ;  /* 0x0002a4000300780c */ /* 0x000fe40005781270 */
[----:B------:R-:W-:Y:S02]  /*0470*/  LEA.HI.X.SX32 R17, R48, R7, 0x1, P1 ;  /* 0x0000000730117211 */ /* 0x000fe400008f0eff */
[----:B------:R-:W-:Y:S02]  /*0480*/  LEA R34, P1, R16, UR6, 0x2 ;  /* 0x0000000610227c11 */ /* 0x000fe4000f8210ff */
[----:B0-----:R-:W-:-:S02]  /*0490*/  CS2R R22, SRZ ;  /* 0x0000000000167805 */ /* 0x001fc4000001ff00 */
[----:B-1----:R-:W-:Y:S02]  /*04a0*/  CS2R R20, SRZ ;  /* 0x0000000000147805 */ /* 0x002fe4000001ff00 */
[----:B------:R-:W-:Y:S02]  /*04b0*/  LEA.HI.X R35, R16, UR7, R17, 0x2, P1 ;  /* 0x0000000710237c11 */ /* 0x000fe400088f1411 */
[----:B------:R-:W-:Y:S01]  /*04c0*/  CS2R R16, SRZ ;  /* 0x0000000000107805 */ /* 0x000fe2000001ff00 */
[----:B------:R-:W-:Y:S01]  /*04d0*/  IMAD.SHL.U32 R40, R40, 0x20, RZ ;  /* 0x0000002028287824 */ /* 0x000fe200078e00ff */
[----:B------:R-:W-:Y:S01]  /*04e0*/  ULDC.64 UR6, c[0x0][0x288] ;  /* 0x0000a20000067ab9 */ /* 0x000fe20000000a00 */
[----:B------:R0:W4:Y:S04]  /*04f0*/  @P4 LDG.E.EL.128 R20, desc[UR4][R34.64+-0x100] ;  /* 0xffff000422144981 */ /* 0x000128000c2e1d00 */
[----:B------:R1:W4:Y:S01]  /*0500*/  @P4 LDG.E.EL.128 R16, desc[UR4][R32.64+-0x100] ;  /* 0xffff000420104981 */ /* 0x000322000c2e1d00 */
[----:B------:R-:W-:Y:S01]  /*0510*/  IADD3 R41, P1, R5, R40, RZ ;  /* 0x0000002805297210 */ /* 0x000fe20007f3e0ff */
[----:B------:R-:W-:-:S03]  /*0520*/  IMAD.SHL.U32 R4, R4, 0x20, RZ ;  /* 0x0000002004047824 */ /* 0x000fc600078e00ff */
[----:B------:R-:W-:Y:S02]  /*0530*/  LEA.HI.X.SX32 R40, R40, R7, 0x1, P1 ;  /* 0x0000000728287211 */ /* 0x000fe400008f0eff */
[----:B------:R-:W-:-:S04]  /*0540*/  LEA R42, P1, R41, UR6, 0x2 ;  /* 0x00000006292a7c11 */ /* 0x000fc8000f8210ff */
[----:B------:R-:W-:Y:S02]  /*0550*/  LEA.HI.X R43, R41, UR7, R40, 0x2, P1 ;  /* 0x00000007292b7c11 */ /* 0x000fe400088f1428 */
[----:B------:R-:W-:-:S04]  /*0560*/  IADD3 R40, P1, R5, R4, RZ ;  /* 0x0000000405287210 */ /* 0x000fc80007f3e0ff */
[----:B------:R-:W-:Y:S02]  /*0570*/  LEA.HI.X.SX32 R7, R4, R7, 0x1, P1 ;  /* 0x0000000704077211 */ /* 0x000fe400008f0eff */
[----:B0-----:R-:W-:Y:S01]  /*0580*/  LEA R34, P1, R40, UR6, 0x2 ;  /* 0x0000000628227c11 */ /* 0x001fe2000f8210ff */
[----:B------:R-:W-:-:S03]  /*0590*/  IMAD.IADD R65, R5, 0x1, R48 ;  /* 0x0000000105417824 */ /* 0x000fc600078e0230 */
[----:B------:R-:W-:Y:S01]  /*05a0*/  LEA.HI.X R35, R40, UR7, R7, 0x2, P1 ;  /* 0x0000000728237c11 */ /* 0x000fe200088f1407 */
[----:B------:R-:W-:Y:S02]  /*05b0*/  IMAD.IADD R7, R5, 0x1, R2 ;  /* 0x0000000105077824 */ /* 0x000fe400078e0202 */
[----:B-----5:R-:W-:-:S04]  /*05c0*/  IMAD.WIDE R64, R65, 0x4, R52 ;  /* 0x0000000441407825 */ /* 0x020fc800078e0234 */
[----:B------:R-:W-:Y:S01]  /*05d0*/  IMAD.WIDE R52, R7, 0x4, R52 ;  /* 0x0000000407347825 */ /* 0x000fe200078e0234 */
[----:B------:R-:W-:-:S04]  /*05e0*/  ISETP.GT.AND P3, PT, R5, 0xdf, PT ;  /* 0x000000df0500780c */ /* 0x000fc80003f64270 */
[----:B------:R-:W-:Y:S02]  /*05f0*/  ISETP.LT.AND P2, PT, R57, 0x2a400, P3 ;  /* 0x0002a4003900780c */ /* 0x000fe40001f41270 */
[----:B------:R-:W-:Y:S02]  /*0600*/  ISETP.LT.AND P3, PT, R3, 0x2a400, P3 ;  /* 0x0002a4000300780c */ /* 0x000fe40001f61270 */
[----:B------:R-:W-:Y:S02]  /*0610*/  P2R R68, PR, RZ, 0x1 ;  /* 0x00000001ff447803 */ /* 0x000fe40000000000 */
[----:B------:R-:W-:Y:S01]  /*0620*/  CS2R R40, SRZ ;  /* 0x0000000000287805 */ /* 0x000fe2000001ff00 */
[----:B------:R-:W-:Y:S01]  /*0630*/  IMAD.WIDE R72, R5, 0x4, R72 ;  /* 0x0000000405487825 */ /* 0x000fe200078e0248 */
[----:B---3--:R-:W-:Y:S02]  /*0640*/  SEL R45, R45, RZ, P0 ;  /* 0x000000ff2d2d7207 */ /* 0x008fe40000000000 */
[----:B-1----:R-:W-:-:S02]  /*0650*/  SEL R32, R37, RZ, P0 ;  /* 0x000000ff25207207 */ /* 0x002fc40000000000 */
[----:B------:R-:W-:-:S03]  /*0660*/  SEL R4, R44, RZ, P0 ;  /* 0x000000ff2c047207 */ /* 0x000fc60000000000 */
[----:B------:R-:W-:Y:S02]  /*0670*/  FADD R7, R45, -R32 ;  /* 0x800000202d077221 */ /* 0x000fe40000000000 */
[----:B------:R-:W0:Y:S01]  /*0680*/  LDC.64 R44, c[0x0][0x290] ;  /* 0x0000a400ff2c7b82 */ /* 0x000e220000000a00 */
[----:B------:R-:W-:Y:S02]  /*0690*/  SEL R56, R39, RZ, P0 ;  /* 0x000000ff27387207 */ /* 0x000fe40000000000 */
[----:B------:R-:W-:Y:S02]  /*06a0*/  SEL R28, R28, RZ, P6 ;  /* 0x000000ff1c1c7207 */ /* 0x000fe40003000000 */
[----:B--2---:R-:W-:Y:S02]  /*06b0*/  SEL R58, R25, RZ, P6 ;  /* 0x000000ff193a7207 */ /* 0x004fe40003000000 */
[----:B------:R-:W-:Y:S02]  /*06c0*/  SEL R25, R24, RZ, P6 ;  /* 0x000000ff18197207 */ /* 0x000fe40003000000 */
[----:B------:R-:W-:-:S02]  /*06d0*/  SEL R29, R29, RZ, P6 ;  /* 0x000000ff1d1d7207 */ /* 0x000fc40003000000 */
[----:B------:R-:W-:Y:S02]  /*06e0*/  SEL R30, R30, RZ, P6 ;  /* 0x000000ff1e1e7207 */ /* 0x000fe40003000000 */
[----:B------:R-:W-:Y:S02]  /*06f0*/  SEL R31, R31, RZ, P6 ;  /* 0x000000ff1f1f7207 */ /* 0x000fe40003000000 */
[----:B------:R-:W-:Y:S02]  /*0700*/  SEL R60, R27, RZ, P6 ;  /* 0x000000ff1b3c7207 */ /* 0x000fe40003000000 */
[----:B------:R-:W-:Y:S02]  /*0710*/  SEL R59, R26, RZ, P6 ;  /* 0x000000ff1a3b7207 */ /* 0x000fe40003000000 */
[----:B----4-:R-:W-:Y:S02]  /*0720*/  SEL R24, R11, RZ, P5 ;  /* 0x000000ff0b187207 */ /* 0x010fe40002800000 */
[----:B------:R-:W-:-:S02]  /*0730*/  SEL R61, R15, RZ, P5 ;  /* 0x000000ff0f3d7207 */ /* 0x000fc40002800000 */
[----:B------:R-:W-:Y:S02]  /*0740*/  SEL R46, R46, RZ, P0 ;  /* 0x000000ff2e2e7207 */ /* 0x000fe40000000000 */
[----:B------:R-:W-:Y:S02]  /*0750*/  SEL R47, R47, RZ, P0 ;  /* 0x000000ff2f2f7207 */ /* 0x000fe40000000000 */
[----:B------:R-:W-:Y:S02]  /*0760*/  SEL R39, R38, RZ, P0 ;  /* 0x000000ff26277207 */ /* 0x000fe40000000000 */
[----:B------:R-:W-:Y:S02]  /*0770*/  SEL R33, R36, RZ, P0 ;  /* 0x000000ff24217207 */ /* 0x000fe40000000000 */
[----:B------:R-:W-:Y:S01]  /*0780*/  ISETP.GE.AND P0, PT, R5, 0x40, PT ;  /* 0x000000400500780c */ /* 0x000fe20003f06270 */
[----:B------:R-:W-:Y:S01]  /*0790*/  FADD R60, R31, -R60 ;  /* 0x8000003c1f3c7221 */ /* 0x000fe20000000000 */
[----:B------:R-:W-:Y:S01]  /*07a0*/  FADD R59, R30, -R59 ;  /* 0x8000003b1e3b7221 */ /* 0x000fe20000000000 */
[----:B------:R-:W-:Y:S01]  /*07b0*/  FADD R58, R29, -R58 ;  /* 0x8000003a1d3a7221 */ /* 0x000fe20000000000 */
[----:B------:R-:W-:Y:S01]  /*07c0*/  FADD R15, R28, -R25 ;  /* 0x800000191c0f7221 */ /* 0x000fe20000000000 */
[----:B------:R-:W-:Y:S01]  /*07d0*/  FADD R61, R61, -R24 ;  /* 0x800000183d3d7221 */ /* 0x000fe20000000000 */
[----:B------:R-:W-:-:S02]  /*07e0*/  CS2R R24, SRZ ;  /* 0x0000000000187805 */ /* 0x000fc4000001ff00 */
[----:B------:R-:W-:Y:S02]  /*07f0*/  CS2R R26, SRZ ;  /* 0x00000000001a7805 */ /* 0x000fe4000001ff00 */
[----:B------:R-:W-:Y:S02]  /*0800*/  CS2R R28, SRZ ;  /* 0x00000000001c7805 */ /* 0x000fe4000001ff00 */
[----:B------:R-:W-:Y:S02]  /*0810*/  CS2R R30, SRZ ;  /* 0x00000000001e7805 */ /* 0x000fe4000001ff00 */
[----:B------:R-:W-:Y:S01]  /*0820*/  ISETP.LT.AND P1, PT, R57, 0x2a400, !P0 ;  /* 0x0002a4003900780c */ /* 0x000fe20004721270 */
[----:B------:R-:W-:Y:S01]  /*0830*/  FADD R2, R46, -R39 ;  /* 0x800000272e027221 */ /* 0x000fe20000000000 */
[----:B------:R-:W-:Y:S01]  /*0840*/  FADD R4, R4, -R33 ;  /* 0x8000002104047221 */ /* 0x000fe20000000000 */
[----:B------:R1:W2:Y:S01]  /*0850*/  @P2 LDG.E.EL.128 R24, desc[UR4][R34.64+-0x380] ;  /* 0xfffc800422182981 */ /* 0x0002a2000c2e1d00 */
[----:B------:R-:W-:-:S02]  /*0860*/  CS2R R32, SRZ ;  /* 0x0000000000207805 */ /* 0x000fc4000001ff00 */
[----:B------:R-:W-:Y:S02]  /*0870*/  CS2R R36, SRZ ;  /* 0x0000000000247805 */ /* 0x000fe4000001ff00 */
[----:B------:R-:W-:Y:S01]  /*0880*/  CS2R R38, SRZ ;  /* 0x0000000000267805 */ /* 0x000fe2000001ff00 */
[----:B------:R3:W4:Y:S01]  /*0890*/  @P3 LDG.E.EL.128 R28, desc[UR4][R42.64+-0x380] ;  /* 0xfffc80042a1c3981 */ /* 0x000722000c2e1d00 */
[----:B------:R-:W-:Y:S01]  /*08a0*/  ISETP.LT.AND P0, PT, R3, 0x2a400, !P0 ;  /* 0x0002a4000300780c */ /* 0x000fe20004701270 */
[----:B0-----:R-:W-:Y:S01]  /*08b0*/  IMAD.WIDE R54, R5, 0x4, R44 ;  /* 0x0000000405367825 */ /* 0x001fe200078e022c */
[----:B------:R-:W-:Y:S02]  /*08c0*/  SEL R11, R10, RZ, P5 ;  /* 0x000000ff0a0b7207 */ /* 0x000fe40002800000 */
[----:B-1----:R-:W-:Y:S02]  /*08d0*/  CS2R R34, SRZ ;  /* 0x0000000000227805 */ /* 0x002fe4000001ff00 */
[----:B------:R-:W-:Y:S01]  /*08e0*/  SEL R10, R9, RZ, P5 ;  /* 0x000000ff090a7207 */ /* 0x000fe20002800000 */
[----:B------:R-:W5:Y:S01]  /*08f0*/  @P2 LDG.E.EL.128 R36, desc[UR4][R54.64+-0x380] ;  /* 0xfffc800436242981 */ /* 0x000f62000c2e1d00 */
[----:B---3--:R-:W-:-:S02]  /*0900*/  CS2R R42, SRZ ;  /* 0x00000000002a7805 */ /* 0x008fc4000001ff00 */
[----:B------:R-:W-:Y:S01]  /*0910*/  SEL R12, R12, RZ, P5 ;  /* 0x000000ff0c0c7207 */ /* 0x000fe20002800000 */
[----:B------:R0:W3:Y:S01]  /*0920*/  @P3 LDG.E.EL.128 R32, desc[UR4][R54.64+-0x380] ;  /* 0xfffc800436203981 */ /* 0x0000e2000c2e1d00 */
[----:B------:R-:W-:-:S03]  /*0930*/  SEL R9, R8, RZ, P5 ;  /* 0x000000ff08097207 */ /* 0x000fc60002800000 */
[----:B------:R1:W4:Y:S01]  /*0940*/  @P1 LDG.E.EL.128 R40, desc[UR4][R52.64] ;  /* 0x0000000434281981 */ /* 0x000322000c2e1d00 */
[----:B------:R-:W-:Y:S01]  /*0950*/  SEL R14, R14, RZ, P5 ;  /* 0x000000ff0e0e7207 */ /* 0x000fe20002800000 */
[----:B------:R-:W-:Y:S01]  /*0960*/  FADD R12, R12, -R9 ;  /* 0x800000090c0c7221 */ /* 0x000fe20000000000 */
[----:B------:R-:W-:Y:S02]  /*0970*/  SEL R13, R13, RZ, P5 ;  /* 0x000000ff0d0d7207 */ /* 0x000fe40002800000 */
[----:B0-----:R-:W-:Y:S02]  /*0980*/  CS2R R54, SRZ ;  /* 0x0000000000367805 */ /* 0x001fe4000001ff00 */
[----:B------:R-:W-:Y:S02]  /*0990*/  SEL R17, R17, RZ, P4 ;  /* 0x000000ff11117207 */ /* 0x000fe40002000000 */
[----:B-1----:R-:W-:Y:S02]  /*09a0*/  CS2R R52, SRZ ;  /* 0x0000000000347805 */ /* 0x002fe4000001ff00 */
[----:B------:R-:W-:-:S02]  /*09b0*/  SEL R9, R18, RZ, P4 ;  /* 0x000000ff12097207 */ /* 0x000fc40002000000 */
[----:B------:R-:W-:Y:S02]  /*09c0*/  SEL R22, R22, RZ, P4 ;  /* 0x000000ff16167207 */ /* 0x000fe40002000000 */
[----:B------:R-:W-:Y:S01]  /*09d0*/  SEL R8, R21, RZ, P4 ;  /* 0x000000ff15087207 */ /* 0x000fe20002000000 */
[----:B------:R0:W4:Y:S01]  /*09e0*/  @P0 LDG.E.EL.128 R52, desc[UR4][R64.64] ;  /* 0x0000000440340981 */ /* 0x000122000c2e1d00 */
[----:B------:R-:W-:Y:S01]  /*09f0*/  FADD R14, R14, -R11 ;  /* 0x8000000b0e0e7221 */ /* 0x000fe20000000000 */
[----:B------:R-:W-:Y:S01]  /*0a00*/  FADD R13, R13, -R10 ;  /* 0x8000000a0d0d7221 */ /* 0x000fe20000000000 */
[----:B------:R-:W-:Y:S01]  /*0a10*/  CS2R R10, SRZ ;  /* 0x00000000000a7805 */ /* 0x000fe2000001ff00 */
[----:B0-----:R-:W-:Y:S01]  /*0a20*/  FADD R65, R22, -R9 ;  /* 0x8000000916417221 */ /* 0x001fe20000000000 */
[----:B------:R-:W-:Y:S01]  /*0a30*/  FADD R64, R8, -R17 ;  /* 0x8000001108407221 */ /* 0x000fe20000000000 */
[----:B------:R-:W-:-:S06]  /*0a40*/  CS2R R8, SRZ ;  /* 0x0000000000087805 */ /* 0x000fcc000001ff00 */
[----:B------:R-:W4:Y:S01]  /*0a50*/  @P0 LDG.E.EL.128 R8, desc[UR4][R72.64] ;  /* 0x0000000448080981 */ /* 0x000f22000c2e1d00 */
[----:B------:R-:W-:Y:S01]  /*0a60*/  FADD R56, R47, -R56 ;  /* 0x800000382f387221 */ /* 0x000fe20000000000 */
[----:B------:R-:W-:Y:S02]  /*0a70*/  CS2R R44, SRZ ;  /* 0x00000000002c7805 */ /* 0x000fe4000001ff00 */
[----:B------:R-:W-:Y:S02]  /*0a80*/  CS2R R46, SRZ ;  /* 0x00000000002e7805 */ /* 0x000fe4000001ff00 */
[----:B------:R-:W-:Y:S02]  /*0a90*/  CS2R R48, SRZ ;  /* 0x0000000000307805 */ /* 0x000fe4000001ff00 */
[----:B------:R-:W-:Y:S01]  /*0aa0*/  CS2R R50, SRZ ;  /* 0x0000000000327805 */ /* 0x000fe2000001ff00 */
[----:B------:R-:W-:Y:S01]  /*0ab0*/  IMAD.WIDE R66, R5, 0x4, R66 ;  /* 0x0000000405427825 */ /* 0x000fe200078e0242 */
[----:B------:R-:W-:-:S04]  /*0ac0*/  SEL R20, R20, RZ, P4 ;  /* 0x000000ff14147207 */ /* 0x000fc80002000000 */
[----:B------:R-:W4:Y:S04]  /*0ad0*/  @P0 LDG.E.EL.128 R44, desc[UR4][R66.64] ;  /* 0x00000004422c0981 */ /* 0x000f28000c2e1d00 */
[----:B------:R0:W4:Y:S01]  /*0ae0*/  @P1 LDG.E.EL.128 R48, desc[UR4][R66.64] ;  /* 0x0000000442301981 */ /* 0x000122000c2e1d00 */
[----:B------:R-:W-:Y:S02]  /*0af0*/  SEL R23, R23, RZ, P4 ;  /* 0x000000ff17177207 */ /* 0x000fe40002000000 */
[----:B0-----:R-:W-:Y:S02]  /*0b00*/  SEL R67, R16, RZ, P4 ;  /* 0x000000ff10437207 */ /* 0x001fe40002000000 */
[----:B------:R-:W-:-:S03]  /*0b10*/  SEL R66, R19, RZ, P4 ;  /* 0x000000ff13427207 */ /* 0x000fc60002000000 */
[----:B------:R-:W-:Y:S02]  /*0b20*/  FADD R67, R20, -R67 ;  /* 0x8000004314437221 */ /* 0x000fe40000000000 */
[----:B------:R-:W-:Y:S01]  /*0b30*/  FADD R66, R23, -R66 ;  /* 0x8000004217427221 */ /* 0x000fe20000000000 */
[----:B--2---:R-:W-:Y:S02]  /*0b40*/  SEL R24, R24, RZ, P2 ;  /* 0x000000ff18187207 */ /* 0x004fe40001000000 */
[----:B------:R-:W-:Y:S02]  /*0b50*/  SEL R26, R26, RZ, P2 ;  /* 0x000000ff1a1a7207 */ /* 0x000fe40001000000 */
[----:B------:R-:W-:Y:S02]  /*0b60*/  SEL R27, R27, RZ, P2 ;  /* 0x000000ff1b1b7207 */ /* 0x000fe40001000000 */
[----:B-----5:R-:W-:Y:S02]  /*0b70*/  SEL R19, R38, RZ, P2 ;  /* 0x000000ff26137207 */ /* 0x020fe40001000000 */
[----:B------:R-:W-:-:S03]  /*0b80*/  SEL R20, R39, RZ, P2 ;  /* 0x000000ff27147207 */ /* 0x000fc60001000000 */
[----:B------:R-:W-:Y:S01]  /*0b90*/  FADD R38, R26, -R19 ;  /* 0x800000131a267221 */ /* 0x000fe20000000000 */
[----:B------:R-:W-:Y:S01]  /*0ba0*/  SEL R25, R25, RZ, P2 ;  /* 0x000000ff19197207 */ /* 0x000fe20001000000 */
[----:B------:R-:W-:Y:S01]  /*0bb0*/  FADD R39, R27, -R20 ;  /* 0x800000141b277221 */ /* 0x000fe20000000000 */
[----:B---3--:R-:W-:Y:S02]  /*0bc0*/  SEL R20, R32, RZ, P3 ;  /* 0x000000ff20147207 */ /* 0x008fe40001800000 */
[----:B----4-:R-:W-:Y:S02]  /*0bd0*/  SEL R30, R30, RZ, P3 ;  /* 0x000000ff1e1e7207 */ /* 0x010fe40001800000 */
[----:B------:R-:W-:-:S05]  /*0be0*/  SEL R8, R8, RZ, P0 ;  /* 0x000000ff08087207 */ /* 0x000fca0000000000 */
[----:B------:R-:W-:-:S04]  /*0bf0*/  FADD R8, R8, 0.0010000000474974513054 ;  /* 0x3a83126f08087421 */ /* 0x000fc80000000000 */
[----:B------:R0:W1:Y:S02]  /*0c00*/  MUFU.SQRT R17, R8 ;  /* 0x0000000800117308 */ /* 0x0000640000002000 */
[----:B0-----:R-:W-:Y:S02]  /*0c10*/  SEL R8, R9, RZ, P0 ;  /* 0x000000ff09087207 */ /* 0x001fe40000000000 */
[----:B------:R-:W-:-:S03]  /*0c20*/  SEL R9, R36, RZ, P2 ;  /* 0x000000ff24097207 */ /* 0x000fc60001000000 */
[----:B------:R-:W-:Y:S02]  /*0c30*/  FADD R8, R8, 0.0010000000474974513054 ;  /* 0x3a83126f08087421 */ /* 0x000fe40000000000 */
[----:B------:R-:W-:Y:S01]  /*0c40*/  FADD R36, R24, -R9 ;  /* 0x8000000918247221 */ /* 0x000fe20000000000 */
[----:B------:R-:W-:Y:S01]  /*0c50*/  SEL R9, R11, RZ, P0 ;  /* 0x000000ff0b097207 */ /* 0x000fe20000000000 */
[----:B------:R0:W2:Y:S04]  /*0c60*/  MUFU.SQRT R18, R8 ;  /* 0x0000000800127308 */ /* 0x0000a80000002000 */
[----:B------:R-:W-:Y:S01]  /*0c70*/  FADD R9, R9, 0.0010000000474974513054 ;  /* 0x3a83126f09097421 */ /* 0x000fe20000000000 */
[----:B0-----:R-:W-:-:S03]  /*0c80*/  SEL R8, R10, RZ, P0 ;  /* 0x000000ff0a087207 */ /* 0x001fc60000000000 */
[----:B------:R0:W-:Y:S02]  /*0c90*/  MUFU.SQRT R26, R9 ;  /* 0x00000009001a7308 */ /* 0x0001e40000002000 */
[----:B------:R-:W-:Y:S01]  /*0ca0*/  FADD R8, R8, 0.0010000000474974513054 ;  /* 0x3a83126f08087421 */ /* 0x000fe20000000000 */
[----:B------:R-:W-:-:S05]  /*0cb0*/  SEL R11, R34, RZ, P3 ;  /* 0x000000ff220b7207 */ /* 0x000fca0001800000 */
[----:B------:R3:W4:Y:S01]  /*0cc0*/  MUFU.SQRT R23, R8 ;  /* 0x0000000800177308 */ /* 0x0007220000002000 */
[----:B0-----:R-:W-:Y:S01]  /*0cd0*/  SEL R9, R28, RZ, P3 ;  /* 0x000000ff1c097207 */ /* 0x001fe20001800000 */
[----:B------:R-:W-:Y:S01]  /*0ce0*/  FADD R28, R30, -R11 ;  /* 0x8000000b1e1c7221 */ /* 0x000fe20000000000 */
[----:B------:R-:W-:Y:S02]  /*0cf0*/  CS2R R10, SRZ ;  /* 0x00000000000a7805 */ /* 0x000fe4000001ff00 */
[----:B---3--:R-:W-:Y:S01]  /*0d00*/  SEL R8, R37, RZ, P2 ;  /* 0x000000ff25087207 */ /* 0x008fe20001000000 */
[----:B------:R-:W-:-:S04]  /*0d10*/  FADD R20, R9, -R20 ;  /* 0x8000001409147221 */ /* 0x000fc80000000000 */
[----:B------:R-:W-:Y:S01]  /*0d20*/  FADD R37, R25, -R8 ;  /* 0x8000000819257221 */ /* 0x000fe20000000000 */
[----:B------:R-:W-:-:S06]  /*0d30*/  CS2R R8, SRZ ;  /* 0x0000000000087805 */ /* 0x000fcc000001ff00 */
[----:B------:R-:W3:Y:S01]  /*0d40*/  @P1 LDG.E.EL.128 R8, desc[UR4][R72.64] ;  /* 0x0000000448081981 */ /* 0x000ee2000c2e1d00 */
[----:B------:R-:W-:Y:S02]  /*0d50*/  SEL R42, R42, RZ, P1 ;  /* 0x000000ff2a2a7207 */ /* 0x000fe40000800000 */
[----:B------:R-:W-:Y:S02]  /*0d60*/  SEL R32, R33, RZ, P3 ;  /* 0x000000ff21207207 */ /* 0x000fe40001800000 */
[----:B------:R-:W-:Y:S02]  /*0d70*/  SEL R21, R29, RZ, P3 ;  /* 0x000000ff1d157207 */ /* 0x000fe40001800000 */
[----:B------:R-:W-:-:S03]  /*0d80*/  SEL R33, R40, RZ, P1 ;  /* 0x000000ff28217207 */ /* 0x000fc60000800000 */
[----:B------:R-:W-:Y:S01]  /*0d90*/  FADD R21, R21, -R32 ;  /* 0x8000002015157221 */ /* 0x000fe20000000000 */
[----:B------:R-:W-:Y:S02]  /*0da0*/  SEL R32, R41, RZ, P1 ;  /* 0x000000ff29207207 */ /* 0x000fe40000800000 */
[----:B------:R-:W-:Y:S02]  /*0db0*/  SEL R70, R35, RZ, P3 ;  /* 0x000000ff23467207 */ /* 0x000fe40001800000 */
[----:B------:R-:W-:Y:S02]  /*0dc0*/  SEL R40, R53, RZ, P0 ;  /* 0x000000ff35287207 */ /* 0x000fe40000000000 */
[----:B------:R-:W-:Y:S02]  /*0dd0*/  SEL R41, R52, RZ, P0 ;  /* 0x000000ff34297207 */ /* 0x000fe40000000000 */
[----:B------:R-:W-:Y:S02]  /*0de0*/  P2R R71, PR, RZ, 0x20 ;  /* 0x00000020ff477803 */ /* 0x000fe40000000000 */
[----:B-1----:R-:W-:Y:S01]  /*0df0*/  FSETP.GT.AND P5, PT, R17, 8.50705917302346158658e+37, PT ;  /* 0x7e8000001100780b */ /* 0x002fe20003fa4000 */
[----:B------:R-:W-:Y:S01]  /*0e00*/  IMAD.MOV.U32 R63, RZ, RZ, 0x3e800000 ;  /* 0x3e800000ff3f7424 */ /* 0x000fe200078e00ff */
[----:B------:R-:W-:-:S02]  /*0e10*/  P2R R69, PR, RZ, 0x40 ;  /* 0x00000040ff457803 */ /* 0x000fc40000000000 */
[----:B------:R-:W-:Y:S02]  /*0e20*/  FSETP.GEU.AND P6, PT, R17, 1.175494350822287508e-38, PT ;  /* 0x008000001100780b */ /* 0x000fe40003fce000 */
[----:B------:R-:W-:Y:S02]  /*0e30*/  FSEL R16, R63, 1, P5 ;  /* 0x3f8000003f107808 */ /* 0x000fe40002800000 */
[----:B------:R-:W-:-:S05]  /*0e40*/  P2R R22, PR, RZ, 0x10 ;  /* 0x00000010ff167803 */ /* 0x000fca0000000000 */
[----:B------:R-:W-:Y:S01]  /*0e50*/  @P5 FMUL R17, R17, 0.25 ;  /* 0x3e80000011115820 */ /* 0x000fe20000400000 */
[C---:B--2---:R-:W-:Y:S02]  /*0e60*/  FSETP.GT.AND P5, PT, R18.reuse, 8.50705917302346158658e+37, PT ;  /* 0x7e8000001200780b */ /* 0x044fe40003fa4000 */
[----:B------:R-:W-:Y:S02]  /*0e70*/  FSETP.GEU.AND P4, PT, R18, 1.175494350822287508e-38, PT ;  /* 0x008000001200780b */ /* 0x000fe40003f8e000 */
[----:B---3--:R-:W-:Y:S02]  /*0e80*/  SEL R9, R9, RZ, P1 ;  /* 0x000000ff09097207 */ /* 0x008fe40000800000 */
[----:B------:R-:W-:-:S03]  /*0e90*/  SEL R8, R8, RZ, P1 ;  /* 0x000000ff08087207 */ /* 0x000fc60000800000 */
[----:B------:R-:W-:Y:S02]  /*0ea0*/  FADD R9, R9, 0.0010000000474974513054 ;  /* 0x3a83126f09097421 */ /* 0x000fe40000000000 */
[----:B------:R-:W-:Y:S02]  /*0eb0*/  FADD R8, R8, 0.0010000000474974513054 ;  /* 0x3a83126f08087421 */ /* 0x000fe40000000000 */
[----:B------:R0:W-:Y:S02]  /*0ec0*/  MUFU.SQRT R34, R9 ;  /* 0x0000000900227308 */ /* 0x0001e40000002000 */
[----:B0-----:R-:W-:-:S06]  /*0ed0*/  SEL R9, R50, RZ, P1 ;  /* 0x000000ff32097207 */ /* 0x001fcc0000800000 */
[----:B------:R0:W1:Y:S01]  /*0ee0*/  MUFU.SQRT R30, R8 ;  /* 0x00000008001e7308 */ /* 0x0000620000002000 */
[----:B------:R-:W-:Y:S02]  /*0ef0*/  FADD R50, R42, -R9 ;  /* 0x800000092a327221 */ /* 0x000fe40000000000 */
[----:B0-----:R-:W0:Y:S01]  /*0f00*/  LDC.64 R8, c[0x0][0x298] ;  /* 0x0000a600ff087b82 */ /* 0x001e220000000a00 */
[----:B------:R-:W-:Y:S02]  /*0f10*/  SEL R10, R10, RZ, P1 ;  /* 0x000000ff0a0a7207 */ /* 0x000fe40000800000 */
[----:B------:R-:W-:-:S03]  /*0f20*/  SEL R11, R11, RZ, P1 ;  /* 0x000000ff0b0b7207 */ /* 0x000fc60000800000 */
[----:B------:R-:W-:Y:S02]  /*0f30*/  FADD R10, R10, 0.0010000000474974513054 ;  /* 0x3a83126f0a0a7421 */ /* 0x000fe40000000000 */
[----:B------:R-:W-:Y:S02]  /*0f40*/  FADD R11, R11, 0.0010000000474974513054 ;  /* 0x3a83126f0b0b7421 */ /* 0x000fe40000000000 */
[----:B------:R-:W2:Y:S08]  /*0f50*/  MUFU.SQRT R35, R10 ;  /* 0x0000000a00237308 */ /* 0x000eb00000002000 */
[----:B------:R3:W5:Y:S01]  /*0f60*/  MUFU.SQRT R73, R11 ;  /* 0x0000000b00497308 */ /* 0x0007620000002000 */
[----:B0-----:R-:W-:Y:S01]  /*0f70*/  IMAD.WIDE R52, R5, 0x4, R8 ;  /* 0x0000000405347825 */ /* 0x001fe200078e0208 */
[----:B------:R-:W-:-:S02]  /*0f80*/  CS2R R8, SRZ ;  /* 0x0000000000087805 */ /* 0x000fc4000001ff00 */
[----:B---3--:R-:W-:-:S06]  /*0f90*/  CS2R R10, SRZ ;  /* 0x00000000000a7805 */ /* 0x008fcc000001ff00 */
[----:B------:R-:W3:Y:S01]  /*0fa0*/  @P3 LDG.E.EL.128 R8, desc[UR4][R52.64+-0x380] ;  /* 0xfffc800434083981 */ /* 0x000ee2000c2e1d00 */
[----:B------:R-:W-:Y:S01]  /*0fb0*/  FSEL R19, R63, 1, P5 ;  /* 0x3f8000003f137808 */ /* 0x000fe20002800000 */
[----:B------:R-:W-:-:S04]  /*0fc0*/  @P5 FMUL R18, R18, 0.25 ;  /* 0x3e80000012125820 */ /* 0x000fc80000400000 */
[----:B------:R-:W-:Y:S01]  /*0fd0*/  @!P4 FMUL R18, R18, 16777216 ;  /* 0x4b8000001212c820 */ /* 0x000fe20000400000 */
[----:B------:R-:W-:Y:S01]  /*0fe0*/  @!P4 FMUL R19, R19, 16777216 ;  /* 0x4b8000001313c820 */ /* 0x000fe20000400000 */
[----:B----4-:R-:W-:Y:S01]  /*0ff0*/  FSETP.GT.AND P4, PT, R23, 8.50705917302346158658e+37, PT ;  /* 0x7e8000001700780b */ /* 0x010fe20003f84000 */
[----:B------:R-:W-:Y:S01]  /*1000*/  @!P6 FMUL R17, R17, 16777216 ;  /* 0x4b8000001111e820 */ /* 0x000fe20000400000 */
[----:B------:R-:W-:Y:S01]  /*1010*/  @!P6 FMUL R16, R16, 16777216 ;  /* 0x4b8000001010e820 */ /* 0x000fe20000400000 */
[----:B------:R-:W-:Y:S02]  /*1020*/  FSETP.GT.AND P6, PT, R26, 8.50705917302346158658e+37, PT ;  /* 0x7e8000001a00780b */ /* 0x000fe40003fc4000 */
[----:B------:R-:W-:Y:S02]  /*1030*/  FSETP.GEU.AND P5, PT, R23, 1.175494350822287508e-38, PT ;  /* 0x008000001700780b */ /* 0x000fe40003fae000 */
[----:B------:R-:W-:-:S06]  /*1040*/  FSEL R24, R63, 1, P4 ;  /* 0x3f8000003f187808 */ /* 0x000fcc0002000000 */
[----:B------:R-:W-:Y:S01]  /*1050*/  @P4 FMUL R23, R23, 0.25 ;  /* 0x3e80000017174820 */ /* 0x000fe20000400000 */
[C---:B------:R-:W-:Y:S02]  /*1060*/  FSETP.GEU.AND P4, PT, R26.reuse, 1.175494350822287508e-38, PT ;  /* 0x008000001a00780b */ /* 0x040fe40003f8e000 */
[----:B------:R-:W-:Y:S01]  /*1070*/  FSEL R25, R63, 1, P6 ;  /* 0x3f8000003f197808 */ /* 0x000fe20003000000 */
[----:B------:R-:W-:-:S10]  /*1080*/  @P6 FMUL R26, R26, 0.25 ;  /* 0x3e8000001a1a6820 */ /* 0x000fd40000400000 */
[----:B------:R-:W-:Y:S01]  /*1090*/  @!P4 FMUL R26, R26, 16777216 ;  /* 0x4b8000001a1ac820 */ /* 0x000fe20000400000 */
[----:B------:R-:W-:Y:S01]  /*10a0*/  @!P4 FMUL R25, R25, 16777216 ;  /* 0x4b8000001919c820 */ /* 0x000fe20000400000 */
[----:B-1----:R-:W-:Y:S01]  /*10b0*/  FSETP.GT.AND P4, PT, R30, 8.50705917302346158658e+37, PT ;  /* 0x7e8000001e00780b */ /* 0x002fe20003f84000 */
[----:B------:R-:W-:Y:S01]  /*10c0*/  @!P5 FMUL R23, R23, 16777216 ;  /* 0x4b8000001717d820 */ /* 0x000fe20000400000 */
[----:B------:R-:W-:Y:S01]  /*10d0*/  FSETP.GT.AND P6, PT, R34, 8.50705917302346158658e+37, PT ;  /* 0x7e8000002200780b */ /* 0x000fe20003fc4000 */
[----:B------:R-:W-:Y:S01]  /*10e0*/  @!P5 FMUL R24, R24, 16777216 ;  /* 0x4b8000001818d820 */ /* 0x000fe20000400000 */
[----:B------:R-:W-:Y:S02]  /*10f0*/  FSETP.GEU.AND P5, PT, R30, 1.175494350822287508e-38, PT ;  /* 0x008000001e00780b */ /* 0x000fe40003fae000 */
[----:B------:R-:W-:-:S07]  /*1100*/  FSEL R27, R63, 1, P4 ;  /* 0x3f8000003f1b7808 */ /* 0x000fce0002000000 */
[----:B------:R-:W-:Y:S01]  /*1110*/  @P4 FMUL R30, R30, 0.25 ;  /* 0x3e8000001e1e4820 */ /* 0x000fe20000400000 */
[C---:B------:R-:W-:Y:S01]  /*1120*/  FSETP.GEU.AND P4, PT, R34.reuse, 1.175494350822287508e-38, PT ;  /* 0x008000002200780b */ /* 0x040fe20003f8e000 */
[----:B------:R-:W-:Y:S01]  /*1130*/  @P6 FMUL R34, R34, 0.25 ;  /* 0x3e80000022226820 */ /* 0x000fe20000400000 */
[----:B------:R-:W-:Y:S02]  /*1140*/  FSEL R29, R63, 1, P6 ;  /* 0x3f8000003f1d7808 */ /* 0x000fe40003000000 */
[----:B------:R-:W-:-:S09]  /*1150*/  SEL R31, R31, RZ, P3 ;  /* 0x000000ff1f1f7207 */ /* 0x000fd20001800000 */
[----:B------:R-:W-:Y:S01]  /*1160*/  @!P4 FMUL R34, R34, 16777216 ;  /* 0x4b8000002222c820 */ /* 0x000fe20000400000 */
[----:B------:R-:W-:Y:S01]  /*1170*/  @!P4 FMUL R29, R29, 16777216 ;  /* 0x4b8000001d1dc820 */ /* 0x000fe20000400000 */
[----:B--2---:R-:W-:Y:S01]  /*1180*/  FSETP.GT.AND P4, PT, R35, 8.50705917302346158658e+37, PT ;  /* 0x7e8000002300780b */ /* 0x004fe20003f84000 */
[----:B------:R-:W-:Y:S01]  /*1190*/  @!P5 FMUL R30, R30, 16777216 ;  /* 0x4b8000001e1ed820 */ /* 0x000fe20000400000 */
[----:B------:R-:W-:Y:S01]  /*11a0*/  @!P5 FMUL R27, R27, 16777216 ;  /* 0x4b8000001b1bd820 */ /* 0x000fe20000400000 */
[----:B------:R-:W-:Y:S01]  /*11b0*/  FADD R70, R31, -R70 ;  /* 0x800000461f467221 */ /* 0x000fe20000000000 */
[----:B------:R-:W-:Y:S02]  /*11c0*/  FSETP.GEU.AND P5, PT, R35, 1.175494350822287508e-38, PT ;  /* 0x008000002300780b */ /* 0x000fe40003fae000 */
[----:B------:R-:W-:-:S07]  /*11d0*/  FSEL R31, R63, 1, P4 ;  /* 0x3f8000003f1f7808 */ /* 0x000fce0002000000 */
[----:B------:R-:W-:Y:S01]  /*11e0*/  @P4 FMUL R35, R35, 0.25 ;  /* 0x3e80000023234820 */ /* 0x000fe20000400000 */
[----:B-----5:R-:W-:Y:S02]  /*11f0*/  FSETP.GT.AND P4, PT, R73, 8.50705917302346158658e+37, PT ;  /* 0x7e8000004900780b */ /* 0x020fe40003f84000 */
[----:B------:R-:W-:Y:S01]  /*1200*/  SEL R45, R45, RZ, P0 ;  /* 0x000000ff2d2d7207 */ /* 0x000fe20000000000 */
[----:B------:R-:W0:Y:S01]  /*1210*/  MUFU.RCP R17, R17 ;  /* 0x0000001100117308 */ /* 0x000e220000001000 */
[----:B------:R-:W-:Y:S02]  /*1220*/  SEL R44, R44, RZ, P0 ;  /* 0x000000ff2c2c7207 */ /* 0x000fe40000000000 */
[----:B------:R-:W-:Y:S01]  /*1230*/  FSETP.GEU.AND P6, PT, R73, 1.175494350822287508e-38, PT ;  /* 0x008000004900780b */ /* 0x000fe20003fce000 */
[----:B------:R-:W-:Y:S01]  /*1240*/  FADD R40, R40, -R45 ;  /* 0x8000002d28287221 */ /* 0x000fe20000000000 */
[----:B------:R-:W-:Y:S01]  /*1250*/  FSEL R72, R63, 1, P4 ;  /* 0x3f8000003f487808 */ /* 0x000fe20002000000 */
[----:B------:R-:W-:Y:S01]  /*1260*/  FADD R41, R41, -R44 ;  /* 0x8000002c29297221 */ /* 0x000fe20000000000 */
[----:B------:R-:W-:-:S03]  /*1270*/  SEL R46, R46, RZ, P0 ;  /* 0x000000ff2e2e7207 */ /* 0x000fc60000000000 */
[----:B------:R-:W-:Y:S01]  /*1280*/  @P4 FMUL R73, R73, 0.25 ;  /* 0x3e80000049494820 */ /* 0x000fe20000400000 */
[----:B------:R-:W-:Y:S02]  /*1290*/  ISETP.NE.AND P4, PT, R22, RZ, PT ;  /* 0x000000ff1600720c */ /* 0x000fe40003f85270 */
[----:B------:R-:W-:Y:S02]  /*12a0*/  SEL R22, R43, RZ, P1 ;  /* 0x000000ff2b167207 */ /* 0x000fe40000800000 */
[----:B------:R-:W-:Y:S01]  /*12b0*/  SEL R43, R54, RZ, P0 ;  /* 0x000000ff362b7207 */ /* 0x000fe20000000000 */
[----:B0-----:R-:W-:-:S04]  /*12c0*/  FMUL R16, R17, R16 ;  /* 0x0000001011107220 */ /* 0x001fc80000400000 */
[----:B------:R-:W-:Y:S01]  /*12d0*/  FADD R43, R43, -R46 ;  /* 0x8000002e2b2b7221 */ /* 0x000fe20000000000 */
[----:B------:R-:W-:Y:S02]  /*12e0*/  P2R R62, PR, RZ, 0x1 ;  /* 0x00000001ff3e7803 */ /* 0x000fe40000000000 */
[----:B------:R-:W-:Y:S02]  /*12f0*/  SEL R47, R47, RZ, P0 ;  /* 0x000000ff2f2f7207 */ /* 0x000fe40000000000 */
[----:B------:R-:W-:Y:S02]  /*1300*/  SEL R42, R55, RZ, P0 ;  /* 0x000000ff372a7207 */ /* 0x000fe40000000000 */
[----:B------:R-:W-:Y:S01]  /*1310*/  SEL R48, R48, RZ, P1 ;  /* 0x000000ff30307207 */ /* 0x000fe20000800000 */
[----:B------:R-:W-:Y:S01]  /*1320*/  @!P6 FMUL R73, R73, 16777216 ;  /* 0x4b8000004949e820 */ /* 0x000fe20000400000 */
[----:B------:R-:W-:Y:S01]  /*1330*/  SEL R49, R49, RZ, P1 ;  /* 0x000000ff31317207 */ /* 0x000fe20000800000 */
[----:B------:R-:W-:Y:S01]  /*1340*/  @!P6 FMUL R72, R72, 16777216 ;  /* 0x4b8000004848e820 */ /* 0x000fe20000400000 */
[----:B------:R-:W-:Y:S01]  /*1350*/  SEL R51, R51, RZ, P1 ;  /* 0x000000ff33337207 */ /* 0x000fe20000800000 */
[----:B------:R-:W-:Y:S01]  /*1360*/  FADD R33, R33, -R48 ;  /* 0x8000003021217221 */ /* 0x000fe20000000000 */
[----:B------:R-:W-:Y:S01]  /*1370*/  P2R R48, PR, RZ, 0x2 ;  /* 0x00000002ff307803 */ /* 0x000fe20000000000 */
[----:B------:R-:W0:Y:S01]  /*1380*/  MUFU.RCP R18, R18 ;  /* 0x0000001200127308 */ /* 0x000e220000001000 */
[----:B------:R-:W-:Y:S01]  /*1390*/  @!P5 FMUL R35, R35, 16777216 ;  /* 0x4b8000002323d820 */ /* 0x000fe20000400000 */
[----:B------:R-:W-:-:S06]  /*13a0*/  FADD R42, R42, -R47 ;  /* 0x8000002f2a2a7221 */ /* 0x000fcc0000000000 */
[----:B------:R-:W1:Y:S01]  /*13b0*/  MUFU.RCP R30, R30 ;  /* 0x0000001e001e7308 */ /* 0x000e620000001000 */
[----:B0-----:R-:W-:Y:S01]  /*13c0*/  FMUL R19, R18, R19 ;  /* 0x0000001312137220 */ /* 0x001fe20000400000 */
[----:B------:R-:W-:-:S06]  /*13d0*/  @!P5 FMUL R31, R31, 16777216 ;  /* 0x4b8000001f1fd820 */ /* 0x000fcc0000400000 */
[----:B------:R-:W0:Y:S01]  /*13e0*/  MUFU.RCP R23, R23 ;  /* 0x0000001700177308 */ /* 0x000e220000001000 */
[----:B------:R-:W-:Y:S01]  /*13f0*/  FADD R32, R32, -R49 ;  /* 0x8000003120207221 */ /* 0x000fe20000000000 */
[----:B-1----:R-:W-:-:S06]  /*1400*/  FMUL R30, R30, R27 ;  /* 0x0000001b1e1e7220 */ /* 0x002fcc0000400000 */
[----:B------:R-:W1:Y:S01]  /*1410*/  MUFU.RCP R26, R26 ;  /* 0x0000001a001a7308 */ /* 0x000e620000001000 */
[----:B------:R-:W-:Y:S01]  /*1420*/  P2R R49, PR, RZ, 0x8 ;  /* 0x00000008ff317803 */ /* 0x000fe20000000000 */
[----:B------:R-:W-:-:S06]  /*1430*/  FMUL R33, R30, R33 ;  /* 0x000000211e217220 */ /* 0x000fcc0000400000 */
[----:B------:R-:W2:Y:S01]  /*1440*/  MUFU.RCP R34, R34 ;  /* 0x0000002200227308 */ /* 0x000ea20000001000 */
[----:B0-----:R-:W-:Y:S01]  /*1450*/  FMUL R24, R23, R24 ;  /* 0x0000001817187220 */ /* 0x001fe20000400000 */
[----:B-1----:R-:W-:-:S03]  /*1460*/  FMUL R25, R26, R25 ;  /* 0x000000191a197220 */ /* 0x002fc60000400000 */
[----:B------:R-:W-:Y:S01]  /*1470*/  FMUL R43, R24, R43 ;  /* 0x0000002b182b7220 */ /* 0x000fe20000400000 */
[----:B------:R-:W-:Y:S02]  /*1480*/  FMUL R42, R25, R42 ;  /* 0x0000002a192a7220 */ /* 0x000fe40000400000 */
[----:B------:R-:W0:Y:S01]  /*1490*/  LDC.64 R24, c[0x0][0x248] ;  /* 0x00009200ff187b82 */ /* 0x000e220000000a00 */
[----:B--2---:R-:W-:-:S04]  /*14a0*/  FMUL R29, R34, R29 ;  /* 0x0000001d221d7220 */ /* 0x004fc80000400000 */
[----:B------:R-:W-:Y:S01]  /*14b0*/  FMUL R32, R29, R32 ;  /* 0x000000201d207220 */ /* 0x000fe20000400000 */
[----:B------:R-:W-:Y:S01]  /*14c0*/  FADD R22, R22, -R51 ;  /* 0x8000003316167221 */ /* 0x000fe20000000000 */
[----:B---3--:R-:W-:-:S05]  /*14d0*/  SEL R8, R8, RZ, P3 ;  /* 0x000000ff08087207 */ /* 0x008fca0001800000 */
[----:B------:R-:W-:Y:S01]  /*14e0*/  FADD R45, R8, 0.0010000000474974513054 ;  /* 0x3a83126f082d7421 */ /* 0x000fe20000000000 */
[----:B------:R-:W-:-:S03]  /*14f0*/  SEL R9, R9, RZ, P3 ;  /* 0x000000ff09097207 */ /* 0x000fc60001800000 */
[----:B------:R-:W1:Y:S02]  /*1500*/  MUFU.SQRT R44, R45 ;  /* 0x0000002d002c7308 */ /* 0x000e640000002000 */
[----:B------:R-:W-:Y:S01]  /*1510*/  FADD R46, R9, 0.0010000000474974513054 ;  /* 0x3a83126f092e7421 */ /* 0x000fe20000000000 */
[----:B------:R-:W-:-:S05]  /*1520*/  SEL R10, R10, RZ, P3 ;  /* 0x000000ff0a0a7207 */ /* 0x000fca0001800000 */
[----:B------:R2:W3:Y:S01]  /*1530*/  MUFU.SQRT R17, R46 ;  /* 0x0000002e00117308 */ /* 0x0004e20000002000 */
[----:B-1----:R-:W-:Y:S01]  /*1540*/  FSETP.GT.AND P0, PT, R44, 8.50705917302346158658e+37, PT ;  /* 0x7e8000002c00780b */ /* 0x002fe20003f04000 */
[----:B--2---:R-:W-:Y:S01]  /*1550*/  FADD R46, R10, 0.0010000000474974513054 ;  /* 0x3a83126f0a2e7421 */ /* 0x004fe20000000000 */
[----:B------:R-:W-:-:S05]  /*1560*/  FSETP.GEU.AND P1, PT, R44, 1.175494350822287508e-38, PT ;  /* 0x008000002c00780b */ /* 0x000fca0003f2e000 */
[----:B------:R-:W1:Y:S01]  /*1570*/  MUFU.SQRT R45, R46 ;  /* 0x0000002e002d7308 */ /* 0x000e620000002000 */
[----:B---3--:R-:W-:Y:S02]  /*1580*/  FSETP.GT.AND P6, PT, R17, 8.50705917302346158658e+37, PT ;  /* 0x7e8000001100780b */ /* 0x008fe40003fc4000 */
[----:B------:R-:W-:-:S03]  /*1590*/  FSEL R8, R63, 1, P0 ;  /* 0x3f8000003f087808 */ /* 0x000fc60000000000 */
[----:B------:R-:W-:Y:S01]  /*15a0*/  @P0 FMUL R44, R44, 0.25 ;  /* 0x3e8000002c2c0820 */ /* 0x000fe20000400000 */
[----:B------:R-:W-:Y:S02]  /*15b0*/  FSETP.GEU.AND P0, PT, R17, 1.175494350822287508e-38, PT ;  /* 0x008000001100780b */ /* 0x000fe40003f0e000 */
[----:B------:R-:W-:Y:S01]  /*15c0*/  SEL R11, R11, RZ, P3 ;  /* 0x000000ff0b0b7207 */ /* 0x000fe20001800000 */
[----:B------:R-:W-:Y:S01]  /*15d0*/  @!P1 FMUL R44, R44, 16777216 ;  /* 0x4b8000002c2c9820 */ /* 0x000fe20000400000 */
[----:B------:R-:W-:Y:S01]  /*15e0*/  FSEL R9, R63, 1, P6 ;  /* 0x3f8000003f097808 */ /* 0x000fe20003000000 */
[----:B------:R-:W-:Y:S02]  /*15f0*/  @!P1 FMUL R8, R8, 16777216 ;  /* 0x4b80000008089820 */ /* 0x000fe40000400000 */
[----:B------:R-:W-:Y:S01]  /*1600*/  @P6 FMUL R17, R17, 0.25 ;  /* 0x3e80000011116820 */ /* 0x000fe20000400000 */
[----:B------:R-:W-:Y:S01]  /*1610*/  FADD R47, R11, 0.0010000000474974513054 ;  /* 0x3a83126f0b2f7421 */ /* 0x000fe20000000000 */
[----:B-1----:R-:W-:Y:S01]  /*1620*/  FSETP.GT.AND P1, PT, R45, 8.50705917302346158658e+37, PT ;  /* 0x7e8000002d00780b */ /* 0x002fe20003f24000 */
[----:B------:R-:W1:Y:S03]  /*1630*/  MUFU.RCP R46, R35 ;  /* 0x00000023002e7308 */ /* 0x000e660000001000 */
[----:B------:R-:W-:Y:S01]  /*1640*/  @!P0 FMUL R17, R17, 16777216 ;  /* 0x4b80000011118820 */ /* 0x000fe20000400000 */
[----:B------:R-:W-:Y:S01]  /*1650*/  @!P0 FMUL R9, R9, 16777216 ;  /* 0x4b80000009098820 */ /* 0x000fe20000400000 */
[----:B------:R-:W-:-:S03]  /*1660*/  FSETP.GEU.AND P0, PT, R45, 1.175494350822287508e-38, PT ;  /* 0x008000002d00780b */ /* 0x000fc60003f0e000 */
[----:B------:R-:W2:Y:S04]  /*1670*/  MUFU.SQRT R18, R47 ;  /* 0x0000002f00127308 */ /* 0x000ea80000002000 */
[----:B------:R-:W-:Y:S01]  /*1680*/  @P1 FMUL R45, R45, 0.25 ;  /* 0x3e8000002d2d1820 */ /* 0x000fe20000400000 */
[----:B-1----:R-:W-:Y:S02]  /*1690*/  FMUL R35, R46, R31 ;  /* 0x0000001f2e237220 */ /* 0x002fe40000400000 */
[----:B------:R-:W1:Y:S03]  /*16a0*/  LDC.64 R30, c[0x0][0x270] ;  /* 0x00009c00ff1e7b82 */ /* 0x000e660000000a00 */
[----:B------:R-:W-:Y:S01]  /*16b0*/  @!P0 FMUL R45, R45, 16777216 ;  /* 0x4b8000002d2d8820 */ /* 0x000fe20000400000 */
[----:B------:R-:W-:-:S02]  /*16c0*/  FSEL R10, R63, 1, P1 ;  /* 0x3f8000003f0a7808 */ /* 0x000fc40000800000 */
[----:B--2---:R-:W-:-:S03]  /*16d0*/  FSETP.GT.AND P3, PT, R18, 8.50705917302346158658e+37, PT ;  /* 0x7e8000001200780b */ /* 0x004fc60003f64000 */
[----:B------:R-:W2:Y:S01]  /*16e0*/  MUFU.RCP R45, R45 ;  /* 0x0000002d002d7308 */ /* 0x000ea20000001000 */
[----:B------:R-:W-:Y:S01]  /*16f0*/  FSETP.GEU.AND P1, PT, R18, 1.175494350822287508e-38, PT ;  /* 0x008000001200780b */ /* 0x000fe20003f2e000 */
[----:B------:R-:W-:-:S08]  /*1700*/  @!P0 FMUL R10, R10, 16777216 ;  /* 0x4b8000000a0a8820 */ /* 0x000fd00000400000 */
[----:B------:R-:W-:-:S04]  /*1710*/  @P3 FMUL R18, R18, 0.25 ;  /* 0x3e80000012123820 */ /* 0x000fc80000400000 */
[----:B------:R-:W-:Y:S01]  /*1720*/  @!P1 FMUL R18, R18, 16777216 ;  /* 0x4b80000012129820 */ /* 0x000fe20000400000 */
[----:B--2---:R-:W-:Y:S01]  /*1730*/  FMUL R29, R45, R10 ;  /* 0x0000000a2d1d7220 */ /* 0x004fe20000400000 */
[----:B------:R2:W3:Y:S01]  /*1740*/  MUFU.RCP R23, R44 ;  /* 0x0000002c00177308 */ /* 0x0004e20000001000 */
[----:B-1----:R-:W-:Y:S01]  /*1750*/  IMAD.WIDE R54, R5, 0x4, R30 ;  /* 0x0000000405367825 */ /* 0x002fe200078e021e */
[----:B------:R-:W-:-:S06]  /*1760*/  CS2R R30, SRZ ;  /* 0x00000000001e7805 */ /* 0x000fcc000001ff00 */
[----:B------:R-:W1:Y:S01]  /*1770*/  MUFU.RCP R26, R17 ;  /* 0x00000011001a7308 */ /* 0x000e620000001000 */
[----:B--2---:R-:W-:Y:S01]  /*1780*/  FMUL R44, R29, R28 ;  /* 0x0000001c1d2c7220 */ /* 0x004fe20000400000 */
[----:B------:R-:W-:-:S06]  /*1790*/  CS2R R28, SRZ ;  /* 0x00000000001c7805 */ /* 0x000fcc000001ff00 */
[----:B------:R-:W2:Y:S01]  /*17a0*/  MUFU.RCP R18, R18 ;  /* 0x0000001200127308 */ /* 0x000ea20000001000 */
[----:B------:R-:W-:Y:S01]  /*17b0*/  FSEL R11, R63, 1, P3 ;  /* 0x3f8000003f0b7808 */ /* 0x000fe20001800000 */
[----:B------:R-:W4:Y:S04]  /*17c0*/  @P2 LDG.E.EL.128 R28, desc[UR4][R52.64+-0x380] ;  /* 0xfffc8004341c2981 */ /* 0x000f28000c2e1d00 */
[----:B------:R-:W-:Y:S01]  /*17d0*/  @!P1 FMUL R11, R11, 16777216 ;  /* 0x4b8000000b0b9820 */ /* 0x000fe20000400000 */
[----:B---3--:R-:W-:Y:S01]  /*17e0*/  FMUL R23, R23, R8 ;  /* 0x0000000817177220 */ /* 0x008fe20000400000 */
[----:B-1----:R-:W-:Y:S01]  /*17f0*/  FMUL R26, R26, R9 ;  /* 0x000000091a1a7220 */ /* 0x002fe20000400000 */
[----:B------:R-:W-:Y:S01]  /*1800*/  FMUL R35, R35, R50 ;  /* 0x0000003223237220 */ /* 0x000fe20000400000 */
[----:B------:R-:W-:Y:S01]  /*1810*/  CS2R R8, SRZ ;  /* 0x0000000000087805 */ /* 0x000fe2000001ff00 */
[----:B0-----:R-:W-:-:S04]  /*1820*/  IMAD.WIDE R50, R5, 0x4, R24 ;  /* 0x0000000405327825 */ /* 0x001fc800078e0218 */
[----:B--2---:R-:W-:Y:S01]  /*1830*/  FMUL R47, R18, R11 ;  /* 0x0000000b122f7220 */ /* 0x004fe20000400000 */
[----:B------:R-:W-:-:S06]  /*1840*/  CS2R R10, SRZ ;  /* 0x00000000000a7805 */ /* 0x000fcc000001ff00 */
[----:B------:R-:W2:Y:S01]  /*1850*/  @P4 LDG.E.EL.128 R8, desc[UR4][R50.64+-0x100] ;  /* 0xffff000432084981 */ /* 0x000ea2000c2e1d00 */
[----:B------:R-:W-:Y:S01]  /*1860*/  ISETP.NE.AND P0, PT, R68, RZ, PT ;  /* 0x000000ff4400720c */ /* 0x000fe20003f05270 */
[----:B------:R-:W-:Y:S01]  /*1870*/  FMUL R41, R16, R41 ;  /* 0x0000002910297220 */ /* 0x000fe20000400000 */
[----:B------:R-:W-:Y:S01]  /*1880*/  FMUL R40, R19, R40 ;  /* 0x0000002813287220 */ /* 0x000fe20000400000 */
[----:B------:R-:W-:Y:S02]  /*1890*/  CS2R R16, SRZ ;  /* 0x0000000000107805 */ /* 0x000fe4000001ff00 */
[----:B------:R-:W-:-:S08]  /*18a0*/  CS2R R18, SRZ ;  /* 0x0000000000127805 */ /* 0x000fd0000001ff00 */
[----:B------:R0:W3:Y:S01]  /*18b0*/  @P0 LDG.E.EL.128 R16, desc[UR4][R50.64+-0x100] ;  /* 0xffff000432100981 */ /* 0x0000e2000c2e1d00 */
[----:B------:R-:W1:Y:S01]  /*18c0*/  MUFU.RCP R73, R73 ;  /* 0x0000004900497308 */ /* 0x000e620000001000 */
[----:B------:R-:W-:Y:S01]  /*18d0*/  ISETP.NE.AND P6, PT, R69, RZ, PT ;  /* 0x000000ff4500720c */ /* 0x000fe20003fc5270 */
[----:B------:R-:W-:Y:S01]  /*18e0*/  FMUL R45, R23, R20 ;  /* 0x00000014172d7220 */ /* 0x000fe20000400000 */
[----:B------:R-:W-:Y:S01]  /*18f0*/  FMUL R46, R26, R21 ;  /* 0x000000151a2e7220 */ /* 0x000fe20000400000 */
[----:B------:R-:W-:Y:S01]  /*1900*/  CS2R R20, SRZ ;  /* 0x0000000000147805 */ /* 0x000fe2000001ff00 */
[----:B-1----:R-:W-:-:S04]  /*1910*/  FMUL R73, R73, R72 ;  /* 0x0000004849497220 */ /* 0x002fc80000400000 */
[----:B------:R-:W-:Y:S01]  /*1920*/  FMUL R34, R73, R22 ;  /* 0x0000001649227220 */ /* 0x000fe20000400000 */
[----:B------:R-:W-:Y:S02]  /*1930*/  CS2R R22, SRZ ;  /* 0x0000000000167805 */ /* 0x000fe4000001ff00 */
[----:B------:R-:W-:Y:S02]  /*1940*/  ISETP.NE.AND P5, PT, R71, RZ, PT ;  /* 0x000000ff4700720c */ /* 0x000fe40003fa5270 */
[----:B------:R-:W-:Y:S02]  /*1950*/  CS2R R24, SRZ ;  /* 0x0000000000187805 */ /* 0x000fe4000001ff00 */
[----:B------:R-:W-:Y:S01]  /*1960*/  CS2R R26, SRZ ;  /* 0x00000000001a7805 */ /* 0x000fe2000001ff00 */
[----:B------:R-:W1:Y:S01]  /*1970*/  LDC.64 R72, c[0x0][0x280] ;  /* 0x0000a000ff487b82 */ /* 0x000e620000000a00 */
[----:B------:R-:W5:Y:S07]  /*1980*/  @P6 LDG.E.EL.128 R20, desc[UR4][R54.64+-0x200] ;  /* 0xfffe000436146981 */ /* 0x000f6e000c2e1d00 */
[----:B------:R0:W3:Y:S01]  /*1990*/  @P5 LDG.E.EL.128 R24, desc[UR4][R54.64+-0x200] ;  /* 0xfffe000436185981 */ /* 0x0000e2000c2e1d00 */
[----:B----4-:R-:W-:-:S05]  /*19a0*/  SEL R29, R29, RZ, P2 ;  /* 0x000000ff1d1d7207 */ /* 0x010fca0001000000 */
[----:B------:R-:W-:-:S04]  /*19b0*/  FADD R68, R29, 0.0010000000474974513054 ;  /* 0x3a83126f1d447421 */ /* 0x000fc80000000000 */
[----:B0-----:R-:W0:Y:S01]  /*19c0*/  MUFU.SQRT R51, R68 ;  /* 0x0000004400337308 */ /* 0x001e220000002000 */
[----:B--2---:R-:W-:-:S05]  /*19d0*/  SEL R8, R8, RZ, P4 ;  /* 0x000000ff08087207 */ /* 0x004fca0002000000 */
[----:B------:R-:W-:Y:S01]  /*19e0*/  FADD R8, R8, 0.0010000000474974513054 ;  /* 0x3a83126f08087421 */ /* 0x000fe20000000000 */
[----:B0-----:R-:W-:-:S03]  /*19f0*/  FSETP.GT.AND P3, PT, R51, 8.50705917302346158658e+37, PT ;  /* 0x7e8000003300780b */ /* 0x001fc60003f64000 */
[----:B------:R-:W0:Y:S01]  /*1a00*/  MUFU.SQRT R29, R8 ;  /* 0x00000008001d7308 */ /* 0x000e220000002000 */
[----:B------:R-:W-:Y:S02]  /*1a10*/  FSETP.GEU.AND P1, PT, R51, 1.175494350822287508e-38, PT ;  /* 0x008000003300780b */ /* 0x000fe40003f2e000 */
[----:B------:R-:W-:Y:S02]  /*1a20*/  SEL R9, R9, RZ, P4 ;  /* 0x000000ff09097207 */ /* 0x000fe40002000000 */
[----:B------:R-:W-:-:S03]  /*1a30*/  FSEL R50, R63, 1, P3 ;  /* 0x3f8000003f327808 */ /* 0x000fc60001800000 */
[----:B------:R-:W-:Y:S02]  /*1a40*/  FADD R9, R9, 0.0010000000474974513054 ;  /* 0x3a83126f09097421 */ /* 0x000fe40000000000 */
[----:B------:R-:W-:Y:S02]  /*1a50*/  @P3 FMUL R51, R51, 0.25 ;  /* 0x3e80000033333820 */ /* 0x000fe40000400000 */
[----:B------:R-:W2:Y:S01]  /*1a60*/  MUFU.SQRT R52, R9 ;  /* 0x0000000900347308 */ /* 0x000ea20000002000 */
[----:B0-----:R-:W-:Y:S01]  /*1a70*/  FSETP.GT.AND P3, PT, R29, 8.50705917302346158658e+37, PT ;  /* 0x7e8000001d00780b */ /* 0x001fe20003f64000 */
[----:B------:R-:W-:Y:S01]  /*1a80*/  @!P1 FMUL R51, R51, 16777216 ;  /* 0x4b80000033339820 */ /* 0x000fe20000400000 */
[----:B------:R-:W-:Y:S01]  /*1a90*/  @!P1 FMUL R50, R50, 16777216 ;  /* 0x4b80000032329820 */ /* 0x000fe20000400000 */
[----:B------:R-:W-:Y:S02]  /*1aa0*/  FSETP.GEU.AND P1, PT, R29, 1.175494350822287508e-38, PT ;  /* 0x008000001d00780b */ /* 0x000fe40003f2e000 */
[----:B------:R-:W-:-:S08]  /*1ab0*/  FSEL R53, R63, 1, P3 ;  /* 0x3f8000003f357808 */ /* 0x000fd00001800000 */
[----:B------:R-:W-:Y:S01]  /*1ac0*/  @P3 FMUL R29, R29, 0.25 ;  /* 0x3e8000001d1d3820 */ /* 0x000fe20000400000 */
[----:B--2---:R-:W-:-:S03]  /*1ad0*/  FSETP.GT.AND P3, PT, R52, 8.50705917302346158658e+37, PT ;  /* 0x7e8000003400780b */ /* 0x004fc60003f64000 */
[----:B------:R-:W-:Y:S01]  /*1ae0*/  @!P1 FMUL R29, R29, 16777216 ;  /* 0x4b8000001d1d9820 */ /* 0x000fe20000400000 */
[----:B------:R-:W-:Y:S01]  /*1af0*/  @!P1 FMUL R53, R53, 16777216 ;  /* 0x4b80000035359820 */ /* 0x000fe20000400000 */
[C---:B------:R-:W-:Y:S02]  /*1b00*/  FSETP.GEU.AND P1, PT, R52.reuse, 1.175494350822287508e-38, PT ;  /* 0x008000003400780b */ /* 0x040fe40003f2e000 */
[----:B------:R-:W0:Y:S06]  /*1b10*/  MUFU.RCP R54, R29 ;  /* 0x0000001d00367308 */ /* 0x000e2c0000001000 */
[----:B------:R-:W-:-:S05]  /*1b20*/  @P3 FMUL R52, R52, 0.25 ;  /* 0x3e80000034343820 */ /* 0x000fca0000400000 */
[----:B------:R-:W-:Y:S01]  /*1b30*/  @!P1 FMUL R52, R52, 16777216 ;  /* 0x4b80000034349820 */ /* 0x000fe20000400000 */
[----:B0-----:R-:W-:-:S03]  /*1b40*/  FMUL R54, R54, R53 ;  /* 0x0000003536367220 */ /* 0x001fc60000400000 */
[----:B------:R-:W0:Y:S01]  /*1b50*/  MUFU.RCP R53, R52 ;  /* 0x0000003400357308 */ /* 0x000e220000001000 */
[----:B------:R-:W-:-:S05]  /*1b60*/  FSEL R8, R63, 1, P3 ;  /* 0x3f8000003f087808 */ /* 0x000fca0001800000 */
[----:B------:R-:W-:-:S04]  /*1b70*/  @!P1 FMUL R8, R8, 16777216 ;  /* 0x4b80000008089820 */ /* 0x000fc80000400000 */
[----:B0-----:R-:W-:Y:S01]  /*1b80*/  FMUL R53, R53, R8 ;  /* 0x0000000835357220 */ /* 0x001fe20000400000 */
[----:B------:R-:W-:-:S05]  /*1b90*/  SEL R8, R10, RZ, P4 ;  /* 0x000000ff0a087207 */ /* 0x000fca0002000000 */
[----:B------:R-:W-:-:S04]  /*1ba0*/  FADD R8, R8, 0.0010000000474974513054 ;  /* 0x3a83126f08087421 */ /* 0x000fc80000000000 */
[----:B------:R-:W0:Y:S02]  /*1bb0*/  MUFU.SQRT R29, R8 ;  /* 0x00000008001d7308 */ /* 0x000e240000002000 */
[C---:B0-----:R-:W-:Y:S02]  /*1bc0*/  FSETP.GT.AND P3, PT, R29.reuse, 8.50705917302346158658e+37, PT ;  /* 0x7e8000001d00780b */ /* 0x041fe40003f64000 */
[----:B------:R-:W-:-:S11]  /*1bd0*/  FSETP.GEU.AND P1, PT, R29, 1.175494350822287508e-38, PT ;  /* 0x008000001d00780b */ /* 0x000fd60003f2e000 */
[----:B------:R-:W-:-:S04]  /*1be0*/  @P3 FMUL R29, R29, 0.25 ;  /* 0x3e8000001d1d3820 */ /* 0x000fc80000400000 */
[----:B------:R-:W-:-:S04]  /*1bf0*/  @!P1 FMUL R29, R29, 16777216 ;  /* 0x4b8000001d1d9820 */ /* 0x000fc80000400000 */
[----:B------:R-:W0:Y:S01]  /*1c00*/  MUFU.RCP R10, R29 ;  /* 0x0000001d000a7308 */ /* 0x000e220000001000 */
[----:B------:R-:W-:-:S05]  /*1c10*/  FSEL R9, R63, 1, P3 ;  /* 0x3f8000003f097808 */ /* 0x000fca0001800000 */
[----:B------:R-:W-:-:S04]  /*1c20*/  @!P1 FMUL R9, R9, 16777216 ;  /* 0x4b80000009099820 */ /* 0x000fc80000400000 */
[----:B0-----:R-:W-:Y:S01]  /*1c30*/  FMUL R10, R10, R9 ;  /* 0x000000090a0a7220 */ /* 0x001fe20000400000 */
[----:B------:R-:W-:-:S05]  /*1c40*/  SEL R9, R11, RZ, P4 ;  /* 0x000000ff0b097207 */ /* 0x000fca0002000000 */
[----:B------:R-:W-:-:S04]  /*1c50*/  FADD R9, R9, 0.0010000000474974513054 ;  /* 0x3a83126f09097421 */ /* 0x000fc80000000000 */
[----:B------:R-:W0:Y:S01]  /*1c60*/  MUFU.SQRT R8, R9 ;  /* 0x0000000900087308 */ /* 0x000e220000002000 */
[----:B---3--:R-:W-:-:S05]  /*1c70*/  SEL R16, R16, RZ, P0 ;  /* 0x000000ff10107207 */ /* 0x008fca0000000000 */
[----:B------:R-:W-:Y:S01]  /*1c80*/  FADD R16, R16, 0.0010000000474974513054 ;  /* 0x3a83126f10107421 */ /* 0x000fe20000000000 */
[C---:B0-----:R-:W-:Y:S02]  /*1c90*/  FSETP.GT.AND P3, PT, R8.reuse, 8.50705917302346158658e+37, PT ;  /* 0x7e8000000800780b */ /* 0x041fe40003f64000 */
[----:B------:R-:W-:Y:S01]  /*1ca0*/  FSETP.GEU.AND P1, PT, R8, 1.175494350822287508e-38, PT ;  /* 0x008000000800780b */ /* 0x000fe20003f2e000 */
[----:B------:R-:W0:Y:S01]  /*1cb0*/  MUFU.SQRT R29, R16 ;  /* 0x00000010001d7308 */ /* 0x000e220000002000 */
[----:B------:R-:W-:-:S09]  /*1cc0*/  SEL R17, R17, RZ, P0 ;  /* 0x000000ff11117207 */ /* 0x000fd20000000000 */
[----:B------:R-:W-:Y:S01]  /*1cd0*/  @P3 FMUL R8, R8, 0.25 ;  /* 0x3e80000008083820 */ /* 0x000fe20000400000 */
[----:B------:R-:W-:-:S03]  /*1ce0*/  FADD R17, R17, 0.0010000000474974513054 ;  /* 0x3a83126f11117421 */ /* 0x000fc60000000000 */
[----:B------:R-:W-:Y:S01]  /*1cf0*/  @!P1 FMUL R8, R8, 16777216 ;  /* 0x4b80000008089820 */ /* 0x000fe20000400000 */
[----:B------:R-:W-:-:S03]  /*1d00*/  FSEL R52, R63, 1, P3 ;  /* 0x3f8000003f347808 */ /* 0x000fc60001800000 */
[----:B------:R-:W2:Y:S01]  /*1d10*/  MUFU.RCP R11, R8 ;  /* 0x00000008000b7308 */ /* 0x000ea20000001000 */
[C---:B0-----:R-:W-:Y:S01]  /*1d20*/  FSETP.GT.AND P3, PT, R29.reuse, 8.50705917302346158658e+37, PT ;  /* 0x7e8000001d00780b */ /* 0x041fe20003f64000 */
[----:B------:R-:W-:Y:S01]  /*1d30*/  @!P1 FMUL R52, R52, 16777216 ;  /* 0x4b80000034349820 */ /* 0x000fe20000400000 */
[----:B------:R-:W-:-:S05]  /*1d40*/  FSETP.GEU.AND P1, PT, R29, 1.175494350822287508e-38, PT ;  /* 0x008000001d00780b */ /* 0x000fca0003f2e000 */
[----:B------:R-:W0:Y:S01]  /*1d50*/  MUFU.SQRT R16, R17 ;  /* 0x0000001100107308 */ /* 0x000e220000002000 */
[----:B------:R-:W-:Y:S01]  /*1d60*/  SEL R18, R18, RZ, P0 ;  /* 0x000000ff12127207 */ /* 0x000fe20000000000 */
[----:B--2---:R-:W-:Y:S01]  /*1d70*/  FMUL R11, R11, R52 ;  /* 0x000000340b0b7220 */ /* 0x004fe20000400000 */
[----:B------:R-:W-:-:S03]  /*1d80*/  FSEL R52, R63, 1, P3 ;  /* 0x3f8000003f347808 */ /* 0x000fc60001800000 */
[----:B------:R-:W-:Y:S01]  /*1d90*/  @P3 FMUL R29, R29, 0.25 ;  /* 0x3e8000001d1d3820 */ /* 0x000fe20000400000 */
[----:B0-----:R-:W-:-:S03]  /*1da0*/  FSETP.GT.AND P3, PT, R16, 8.50705917302346158658e+37, PT ;  /* 0x7e8000001000780b */ /* 0x001fc60003f64000 */
[----:B------:R-:W-:Y:S01]  /*1db0*/  @!P1 FMUL R29, R29, 16777216 ;  /* 0x4b8000001d1d9820 */ /* 0x000fe20000400000 */
[----:B------:R-:W-:Y:S01]  /*1dc0*/  @!P1 FMUL R52, R52, 16777216 ;  /* 0x4b80000034349820 */ /* 0x000fe20000400000 */
[----:B------:R-:W-:Y:S01]  /*1dd0*/  FSETP.GEU.AND P1, PT, R16, 1.175494350822287508e-38, PT ;  /* 0x008000001000780b */ /* 0x000fe20003f2e000 */
[----:B------:R-:W-:-:S04]  /*1de0*/  FADD R18, R18, 0.0010000000474974513054 ;  /* 0x3a83126f12127421 */ /* 0x000fc80000000000 */
[----:B------:R-:W0:Y:S01]  /*1df0*/  MUFU.SQRT R17, R18 ;  /* 0x0000001200117308 */ /* 0x000e220000002000 */
[----:B------:R-:W-:Y:S02]  /*1e00*/  SEL R19, R19, RZ, P0 ;  /* 0x000000ff13137207 */ /* 0x000fe40000000000 */
[----:B------:R-:W-:-:S05]  /*1e10*/  @P3 FMUL R16, R16, 0.25 ;  /* 0x3e80000010103820 */ /* 0x000fca0000400000 */
[----:B------:R-:W-:Y:S01]  /*1e20*/  @!P1 FMUL R16, R16, 16777216 ;  /* 0x4b80000010109820 */ /* 0x000fe20000400000 */
[----:B------:R-:W2:Y:S01]  /*1e30*/  MUFU.RCP R9, R29 ;  /* 0x0000001d00097308 */ /* 0x000ea20000001000 */
[----:B------:R-:W-:-:S07]  /*1e40*/  FSEL R55, R63, 1, P3 ;  /* 0x3f8000003f377808 */ /* 0x000fce0001800000 */
[----:B------:R3:W-:Y:S01]  /*1e50*/  MUFU.RCP R8, R16 ;  /* 0x0000001000087308 */ /* 0x0007e20000001000 */
[----:B0-----:R-:W-:Y:S01]  /*1e60*/  FSETP.GT.AND P3, PT, R17, 8.50705917302346158658e+37, PT ;  /* 0x7e8000001100780b */ /* 0x001fe20003f64000 */
[----:B---3--:R-:W-:-:S06]  /*1e70*/  FADD R16, R19, 0.0010000000474974513054 ;  /* 0x3a83126f13107421 */ /* 0x008fcc0000000000 */
[----:B------:R-:W0:Y:S01]  /*1e80*/  MUFU.SQRT R18, R16 ;  /* 0x0000001000127308 */ /* 0x000e220000002000 */
[----:B------:R-:W-:Y:S01]  /*1e90*/  @!P1 FMUL R55, R55, 16777216 ;  /* 0x4b80000037379820 */ /* 0x000fe20000400000 */
[----:B------:R-:W-:Y:S01]  /*1ea0*/  FSETP.GEU.AND P1, PT, R17, 1.175494350822287508e-38, PT ;  /* 0x008000001100780b */ /* 0x000fe20003f2e000 */
[----:B--2---:R-:W-:Y:S01]  /*1eb0*/  FMUL R9, R9, R52 ;  /* 0x0000003409097220 */ /* 0x004fe20000400000 */
[----:B------:R-:W-:Y:S02]  /*1ec0*/  FSEL R52, R63, 1, P3 ;  /* 0x3f8000003f347808 */ /* 0x000fe40001800000 */
[----:B------:R-:W-:Y:S01]  /*1ed0*/  @P3 FMUL R17, R17, 0.25 ;  /* 0x3e80000011113820 */ /* 0x000fe20000400000 */
[----:B0-----:R-:W-:-:S08]  /*1ee0*/  FSETP.GT.AND P3, PT, R18, 8.50705917302346158658e+37, PT ;  /* 0x7e8000001200780b */ /* 0x001fd00003f64000 */
[----:B------:R-:W-:Y:S01]  /*1ef0*/  @!P1 FMUL R17, R17, 16777216 ;  /* 0x4b80000011119820 */ /* 0x000fe20000400000 */
[----:B------:R-:W-:Y:S01]  /*1f00*/  @!P1 FMUL R52, R52, 16777216 ;  /* 0x4b80000034349820 */ /* 0x000fe20000400000 */
[----:B------:R-:W-:Y:S02]  /*1f10*/  FSETP.GEU.AND P1, PT, R18, 1.175494350822287508e-38, PT ;  /* 0x008000001200780b */ /* 0x000fe40003f2e000 */
[----:B------:R5:W0:Y:S02]  /*1f20*/  MUFU.RCP R29, R17 ;  /* 0x00000011001d7308 */ /* 0x000a240000001000 */
[----:B-----5:R-:W-:Y:S01]  /*1f30*/  SEL R17, R20, RZ, P6 ;  /* 0x000000ff14117207 */ /* 0x020fe20003000000 */
[----:B------:R-:W-:-:S04]  /*1f40*/  @P3 FMUL R18, R18, 0.25 ;  /* 0x3e80000012123820 */ /* 0x000fc80000400000 */
[----:B------:R-:W-:-:S04]  /*1f50*/  FADD R17, R17, 0.0010000000474974513054 ;  /* 0x3a83126f11117421 */ /* 0x000fc80000000000 */
[----:B------:R-:W-:Y:S01]  /*1f60*/  @!P1 FMUL R18, R18, 16777216 ;  /* 0x4b80000012129820 */ /* 0x000fe20000400000 */
[----:B------:R-:W2:Y:S08]  /*1f70*/  MUFU.SQRT R20, R17 ;  /* 0x0000001100147308 */ /* 0x000eb00000002000 */
[----:B------:R3:W-:Y:S01]  /*1f80*/  MUFU.RCP R19, R18 ;  /* 0x0000001200137308 */ /* 0x0007e20000001000 */
[----:B0-----:R-:W-:Y:S01]  /*1f90*/  FMUL R29, R29, R52 ;  /* 0x000000341d1d7220 */ /* 0x001fe20000400000 */
[----:B---3--:R-:W-:-:S02]  /*1fa0*/  SEL R18, R21, RZ, P6 ;  /* 0x000000ff15127207 */ /* 0x008fc40003000000 */
[----:B------:R-:W-:-:S03]  /*1fb0*/  FSEL R52, R63, 1, P3 ;  /* 0x3f8000003f347808 */ /* 0x000fc60001800000 */
[----:B------:R-:W-:Y:S01]  /*1fc0*/  FADD R18, R18, 0.0010000000474974513054 ;  /* 0x3a83126f12127421 */ /* 0x000fe20000000000 */
[----:B--2---:R-:W-:-:S03]  /*1fd0*/  FSETP.GT.AND P3, PT, R20, 8.50705917302346158658e+37, PT ;  /* 0x7e8000001400780b */ /* 0x004fc60003f64000 */
[----:B------:R-:W0:Y:S01]  /*1fe0*/  MUFU.SQRT R21, R18 ;  /* 0x0000001200157308 */ /* 0x000e220000002000 */
[----:B------:R-:W-:Y:S01]  /*1ff0*/  @!P1 FMUL R52, R52, 16777216 ;  /* 0x4b80000034349820 */ /* 0x000fe20000400000 */
[----:B------:R-:W-:Y:S01]  /*2000*/  FSETP.GEU.AND P1, PT, R20, 1.175494350822287508e-38, PT ;  /* 0x008000001400780b */ /* 0x000fe20003f2e000 */
[----:B------:R-:W-:Y:S01]  /*2010*/  FMUL R8, R8, R55 ;  /* 0x0000003708087220 */ /* 0x000fe20000400000 */
[----:B------:R-:W-:-:S06]  /*2020*/  FSEL R55, R63, 1, P3 ;  /* 0x3f8000003f377808 */ /* 0x000fcc0001800000 */
[----:B------:R-:W-:Y:S01]  /*2030*/  @P3 FMUL R20, R20, 0.25 ;  /* 0x3e80000014143820 */ /* 0x000fe20000400000 */
[----:B0-----:R-:W-:-:S04]  /*2040*/  FSETP.GT.AND P3, PT, R21, 8.50705917302346158658e+37, PT ;  /* 0x7e8000001500780b */ /* 0x001fc80003f64000 */
[----:B------:R-:W-:Y:S01]  /*2050*/  @!P1 FMUL R20, R20, 16777216 ;  /* 0x4b80000014149820 */ /* 0x000fe20000400000 */
[----:B------:R-:W-:Y:S01]  /*2060*/  @!P1 FMUL R55, R55, 16777216 ;  /* 0x4b80000037379820 */ /* 0x000fe20000400000 */
[----:B------:R-:W-:-:S07]  /*2070*/  FSETP.GEU.AND P1, PT, R21, 1.175494350822287508e-38, PT ;  /* 0x008000001500780b */ /* 0x000fce0003f2e000 */
[----:B------:R-:W-:-:S06]  /*2080*/  @P3 FMUL R21, R21, 0.25 ;  /* 0x3e80000015153820 */ /* 0x000fcc0000400000 */
[----:B------:R-:W-:-:S04]  /*2090*/  @!P1 FMUL R21, R21, 16777216 ;  /* 0x4b80000015159820 */ /* 0x000fc80000400000 */
[----:B------:R-:W0:Y:S01]  /*20a0*/  MUFU.RCP R17, R21 ;  /* 0x0000001500117308 */ /* 0x000e220000001000 */
[----:B------:R-:W-:Y:S01]  /*20b0*/  FMUL R19, R19, R52 ;  /* 0x0000003413137220 */ /* 0x000fe20000400000 */
[----:B------:R-:W-:-:S06]  /*20c0*/  FSEL R52, R63, 1, P3 ;  /* 0x3f8000003f347808 */ /* 0x000fcc0001800000 */
[----:B------:R2:W-:Y:S01]  /*20d0*/  MUFU.RCP R16, R20 ;  /* 0x0000001400107308 */ /* 0x0005e20000001000 */
[----:B------:R-:W-:Y:S01]  /*20e0*/  @!P1 FMUL R52, R52, 16777216 ;  /* 0x4b80000034349820 */ /* 0x000fe20000400000 */
[----:B--2---:R-:W-:-:S03]  /*20f0*/  SEL R20, R22, RZ, P6 ;  /* 0x000000ff16147207 */ /* 0x004fc60003000000 */
[----:B0-----:R-:W-:Y:S02]  /*2100*/  FMUL R17, R17, R52 ;  /* 0x0000003411117220 */ /* 0x001fe40000400000 */
[----:B------:R-:W-:-:S04]  /*2110*/  FADD R20, R20, 0.0010000000474974513054 ;  /* 0x3a83126f14147421 */ /* 0x000fc80000000000 */
[----:B------:R-:W0:Y:S01]  /*2120*/  MUFU.SQRT R52, R20 ;  /* 0x0000001400347308 */ /* 0x000e220000002000 */
[----:B------:R-:W-:-:S05]  /*2130*/  SEL R22, R23, RZ, P6 ;  /* 0x000000ff17167207 */ /* 0x000fca0003000000 */
[----:B------:R-:W-:-:S04]  /*2140*/  FADD R22, R22, 0.0010000000474974513054 ;  /* 0x3a83126f16167421 */ /* 0x000fc80000000000 */
[----:B------:R-:W2:Y:S01]  /*2150*/  MUFU.SQRT R20, R22 ;  /* 0x0000001600147308 */ /* 0x000ea20000002000 */
[----:B------:R-:W-:Y:S02]  /*2160*/  SEL R24, R24, RZ, P5 ;  /* 0x000000ff18187207 */ /* 0x000fe40002800000 */
[C---:B0-----:R-:W-:Y:S02]  /*2170*/  FSETP.GT.AND P3, PT, R52.reuse, 8.50705917302346158658e+37, PT ;  /* 0x7e8000003400780b */ /* 0x041fe40003f64000 */
[----:B------:R-:W-:Y:S01]  /*2180*/  FSETP.GEU.AND P1, PT, R52, 1.175494350822287508e-38, PT ;  /* 0x008000003400780b */ /* 0x000fe20003f2e000 */
[----:B------:R-:W-:Y:S01]  /*2190*/  FADD R24, R24, 0.0010000000474974513054 ;  /* 0x3a83126f18187421 */ /* 0x000fe20000000000 */
[----:B------:R-:W-:Y:S01]  /*21a0*/  FMUL R16, R16, R55 ;  /* 0x0000003710107220 */ /* 0x000fe20000400000 */
[----:B------:R-:W-:Y:S02]  /*21b0*/  FSEL R55, R63, 1, P3 ;  /* 0x3f8000003f377808 */ /* 0x000fe40001800000 */
[----:B------:R-:W0:Y:S06]  /*21c0*/  MUFU.SQRT R22, R24 ;  /* 0x0000001800167308 */ /* 0x000e2c0000002000 */
[----:B------:R-:W-:Y:S01]  /*21d0*/  @P3 FMUL R52, R52, 0.25 ;  /* 0x3e80000034343820 */ /* 0x000fe20000400000 */
[----:B--2---:R-:W-:Y:S01]  /*21e0*/  FSETP.GT.AND P3, PT, R20, 8.50705917302346158658e+37, PT ;  /* 0x7e8000001400780b */ /* 0x004fe20003f64000 */
[----:B------:R-:W-:-:S02]  /*21f0*/  @!P1 FMUL R55, R55, 16777216 ;  /* 0x4b80000037379820 */ /* 0x000fc40000400000 */
[----:B------:R-:W-:Y:S01]  /*2200*/  @!P1 FMUL R52, R52, 16777216 ;  /* 0x4b80000034349820 */ /* 0x000fe20000400000 */
[----:B------:R-:W-:Y:S02]  /*2210*/  FSETP.GEU.AND P1, PT, R20, 1.175494350822287508e-38, PT ;  /* 0x008000001400780b */ /* 0x000fe40003f2e000 */
[----:B------:R-:W-:Y:S02]  /*2220*/  SEL R25, R25, RZ, P5 ;  /* 0x000000ff19197207 */ /* 0x000fe40002800000 */
[----:B------:R-:W-:-:S03]  /*2230*/  FSEL R68, R63, 1, P3 ;  /* 0x3f8000003f447808 */ /* 0x000fc60001800000 */
[----:B------:R-:W-:Y:S02]  /*2240*/  FADD R25, R25, 0.0010000000474974513054 ;  /* 0x3a83126f19197421 */ /* 0x000fe40000000000 */
[----:B------:R-:W-:Y:S01]  /*2250*/  @P3 FMUL R20, R20, 0.25 ;  /* 0x3e80000014143820 */ /* 0x000fe20000400000 */
[----:B0-----:R-:W-:Y:S01]  /*2260*/  FSETP.GT.AND P3, PT, R22, 8.50705917302346158658e+37, PT ;  /* 0x7e8000001600780b */ /* 0x001fe20003f64000 */
[----:B------:R-:W0:Y:S02]  /*2270*/  MUFU.SQRT R24, R25 ;  /* 0x0000001900187308 */ /* 0x000e240000002000 */
[----:B------:R-:W-:Y:S01]  /*2280*/  @!P1 FMUL R20, R20, 16777216 ;  /* 0x4b80000014149820 */ /* 0x000fe20000400000 */
[----:B------:R-:W-:Y:S01]  /*2290*/  @!P1 FMUL R68, R68, 16777216 ;  /* 0x4b80000044449820 */ /* 0x000fe20000400000 */
[----:B------:R-:W-:Y:S02]  /*22a0*/  FSETP.GEU.AND P1, PT, R22, 1.175494350822287508e-38, PT ;  /* 0x008000001600780b */ /* 0x000fe40003f2e000 */
[----:B------:R-:W-:-:S02]  /*22b0*/  SEL R26, R26, RZ, P5 ;  /* 0x000000ff1a1a7207 */ /* 0x000fc40002800000 */
[----:B------:R2:W3:Y:S04]  /*22c0*/  MUFU.RCP R18, R52 ;  /* 0x0000003400127308 */ /* 0x0004e80000001000 */
[----:B------:R-:W-:Y:S01]  /*22d0*/  @P3 FMUL R22, R22, 0.25 ;  /* 0x3e80000016163820 */ /* 0x000fe20000400000 */
[----:B--2---:R-:W-:Y:S02]  /*22e0*/  FSEL R52, R63, 1, P3 ;  /* 0x3f8000003f347808 */ /* 0x004fe40001800000 */
[----:B0-----:R-:W-:Y:S02]  /*22f0*/  FSETP.GT.AND P3, PT, R24, 8.50705917302346158658e+37, PT ;  /* 0x7e8000001800780b */ /* 0x001fe40003f64000 */
[----:B------:R-:W-:Y:S01]  /*2300*/  @!P1 FMUL R22, R22, 16777216 ;  /* 0x4b80000016169820 */ /* 0x000fe20000400000 */
[----:B------:R-:W-:Y:S01]  /*2310*/  FADD R26, R26, 0.0010000000474974513054 ;  /* 0x3a83126f1a1a7421 */ /* 0x000fe20000000000 */
[----:B------:R-:W-:Y:S01]  /*2320*/  @!P1 FMUL R52, R52, 16777216 ;  /* 0x4b80000034349820 */ /* 0x000fe20000400000 */
[----:B------:R-:W-:Y:S01]  /*2330*/  FSETP.GEU.AND P1, PT, R24, 1.175494350822287508e-38, PT ;  /* 0x008000001800780b */ /* 0x000fe20003f2e000 */
[----:B------:R-:W-:Y:S01]  /*2340*/  MUFU.RCP R23, R22 ;  /* 0x0000001600177308 */ /* 0x000fe20000001000 */
[----:B------:R-:W-:-:S07]  /*2350*/  SEL R27, R27, RZ, P5 ;  /* 0x000000ff1b1b7207 */ /* 0x000fce0002800000 */
[----:B------:R-:W0:Y:S01]  /*2360*/  MUFU.SQRT R22, R26 ;  /* 0x0000001a00167308 */ /* 0x000e220000002000 */
[----:B------:R-:W-:Y:S01]  /*2370*/  @P3 FMUL R24, R24, 0.25 ;  /* 0x3e80000018183820 */ /* 0x000fe20000400000 */
[----:B------:R-:W-:-:S03]  /*2380*/  FADD R27, R27, 0.0010000000474974513054 ;  /* 0x3a83126f1b1b7421 */ /* 0x000fc60000000000 */
[----:B------:R-:W-:Y:S01]  /*2390*/  @!P1 FMUL R24, R24, 16777216 ;  /* 0x4b80000018189820 */ /* 0x000fe20000400000 */
[----:B---3--:R-:W-:Y:S01]  /*23a0*/  FMUL R18, R18, R55 ;  /* 0x0000003712127220 */ /* 0x008fe20000400000 */
[----:B------:R-:W-:Y:S01]  /*23b0*/  FSEL R55, R63, 1, P3 ;  /* 0x3f8000003f377808 */ /* 0x000fe20001800000 */
[----:B------:R-:W-:Y:S04]  /*23c0*/  MUFU.RCP R21, R20 ;  /* 0x0000001400157308 */ /* 0x000fe80000001000 */
[----:B------:R-:W-:Y:S01]  /*23d0*/  @!P1 FMUL R55, R55, 16777216 ;  /* 0x4b80000037379820 */ /* 0x000fe20000400000 */
[----:B0-----:R-:W-:-:S03]  /*23e0*/  FSETP.GT.AND P3, PT, R22, 8.50705917302346158658e+37, PT ;  /* 0x7e8000001600780b */ /* 0x001fc60003f64000 */
[----:B------:R-:W0:Y:S01]  /*23f0*/  MUFU.RCP R20, R24 ;  /* 0x0000001800147308 */ /* 0x000e220000001000 */
[----:B------:R-:W-:-:S07]  /*2400*/  FSETP.GEU.AND P1, PT, R22, 1.175494350822287508e-38, PT ;  /* 0x008000001600780b */ /* 0x000fce0003f2e000 */
[----:B------:R2:W3:Y:S02]  /*2410*/  MUFU.SQRT R24, R27 ;  /* 0x0000001b00187308 */ /* 0x0004e40000002000 */
[----:B--2---:R-:W2:Y:S01]  /*2420*/  LDC.64 R26, c[0x0][0x278] ;  /* 0x00009e00ff1a7b82 */ /* 0x004ea20000000a00 */
[----:B------:R-:W-:Y:S01]  /*2430*/  @P3 FMUL R22, R22, 0.25 ;  /* 0x3e80000016163820 */ /* 0x000fe20000400000 */
[----:B------:R-:W-:-:S03]  /*2440*/  SEL R28, R28, RZ, P2 ;  /* 0x000000ff1c1c7207 */ /* 0x000fc60001000000 */
[----:B------:R-:W-:Y:S01]  /*2450*/  @!P1 FMUL R22, R22, 16777216 ;  /* 0x4b80000016169820 */ /* 0x000fe20000400000 */
[----:B0-----:R-:W-:Y:S01]  /*2460*/  FMUL R20, R20, R55 ;  /* 0x0000003714147220 */ /* 0x001fe20000400000 */
[----:B------:R-:W-:Y:S01]  /*2470*/  FMUL R21, R21, R68 ;  /* 0x0000004415157220 */ /* 0x000fe20000400000 */
[----:B------:R-:W-:Y:S01]  /*2480*/  FMUL R23, R23, R52 ;  /* 0x0000003417177220 */ /* 0x000fe20000400000 */
[----:B------:R0:W4:Y:S02]  /*2490*/  MUFU.RCP R55, R22 ;  /* 0x0000001600377308 */ /* 0x0001240000001000 */
[----:B------:R-:W-:Y:S01]  /*24a0*/  FMUL R60, R21, R60 ;  /* 0x0000003c153c7220 */ /* 0x000fe20000400000 */
[----:B-1----:R-:W-:-:S04]  /*24b0*/  IMAD.WIDE R72, R5, 0x4, R72 ;  /* 0x0000000405487825 */ /* 0x002fc800078e0248 */
[----:B0-----:R-:W-:-:S04]  /*24c0*/  FADD R22, R28, 0.0010000000474974513054 ;  /* 0x3a83126f1c167421 */ /* 0x001fc80000000000 */
[----:B------:R0:W1:Y:S01]  /*24d0*/  MUFU.SQRT R28, R22 ;  /* 0x00000016001c7308 */ /* 0x0000620000002000 */
[----:B--2---:R-:W-:-:S04]  /*24e0*/  IMAD.WIDE R68, R5, 0x4, R26 ;  /* 0x0000000405447825 */ /* 0x004fc800078e021a */
[----:B------:R-:W-:Y:S01]  /*24f0*/  FMUL R26, R23, R12 ;  /* 0x0000000c171a7220 */ /* 0x000fe20000400000 */
[----:B------:R-:W-:Y:S01]  /*2500*/  FMUL R27, R20, R13 ;  /* 0x0000000d141b7220 */ /* 0x000fe20000400000 */
[----:B------:R-:W-:Y:S02]  /*2510*/  CS2R R20, SRZ ;  /* 0x0000000000147805 */ /* 0x000fe4000001ff00 */
[----:B0-----:R-:W-:-:S06]  /*2520*/  CS2R R22, SRZ ;  /* 0x0000000000167805 */ /* 0x001fcc000001ff00 */
[----:B------:R-:W2:Y:S01]  /*2530*/  @P6 LDG.E.EL.128 R20, desc[UR4][R72.64+-0x200] ;  /* 0xfffe000448146981 */ /* 0x000ea2000c2e1d00 */
[----:B------:R-:W-:Y:S01]  /*2540*/  FMUL R65, R10, R65 ;  /* 0x000000410a417220 */ /* 0x000fe20000400000 */
[----:B------:R-:W-:Y:S01]  /*2550*/  FMUL R66, R11, R66 ;  /* 0x000000420b427220 */ /* 0x000fe20000400000 */
[----:B------:R-:W-:Y:S01]  /*2560*/  FMUL R4, R9, R4 ;  /* 0x0000000409047220 */ /* 0x000fe20000400000 */
[----:B------:R-:W-:Y:S01]  /*2570*/  FMUL R7, R8, R7 ;  /* 0x0000000708077220 */ /* 0x000fe20000400000 */
[----:B------:R-:W-:Y:S02]  /*2580*/  CS2R R8, SRZ ;  /* 0x0000000000087805 */ /* 0x000fe4000001ff00 */
[----:B------:R-:W-:-:S06]  /*2590*/  CS2R R10, SRZ ;  /* 0x00000000000a7805 */ /* 0x000fcc000001ff00 */
[----:B------:R-:W5:Y:S01]  /*25a0*/  @P6 LDG.E.EL.128 R8, desc[UR4][R68.64+-0x200] ;  /* 0xfffe000444086981 */ /* 0x000f62000c2e1d00 */
[----:B------:R-:W-:Y:S02]  /*25b0*/  FSEL R52, R63, 1, P3 ;  /* 0x3f8000003f347808 */ /* 0x000fe40001800000 */
[----:B---3--:R-:W-:-:S03]  /*25c0*/  FSETP.GT.AND P3, PT, R24, 8.50705917302346158658e+37, PT ;  /* 0x7e8000001800780b */ /* 0x008fc60003f64000 */
[----:B------:R-:W-:Y:S01]  /*25d0*/  @!P1 FMUL R52, R52, 16777216 ;  /* 0x4b80000034349820 */ /* 0x000fe20000400000 */
[----:B------:R-:W-:Y:S02]  /*25e0*/  FSETP.GEU.AND P1, PT, R24, 1.175494350822287508e-38, PT ;  /* 0x008000001800780b */ /* 0x000fe40003f2e000 */
[----:B------:R-:W-:-:S07]  /*25f0*/  SEL R30, R30, RZ, P2 ;  /* 0x000000ff1e1e7207 */ /* 0x000fce0001000000 */
[----:B------:R-:W-:Y:S01]  /*2600*/  @P3 FMUL R24, R24, 0.25 ;  /* 0x3e80000018183820 */ /* 0x000fe20000400000 */
[----:B----4-:R-:W-:-:S03]  /*2610*/  FMUL R55, R55, R52 ;  /* 0x0000003437377220 */ /* 0x010fc60000400000 */
[----:B------:R-:W-:Y:S01]  /*2620*/  @!P1 FMUL R24, R24, 16777216 ;  /* 0x4b80000018189820 */ /* 0x000fe20000400000 */
[----:B------:R-:W-:Y:S01]  /*2630*/  FADD R30, R30, 0.0010000000474974513054 ;  /* 0x3a83126f1e1e7421 */ /* 0x000fe20000000000 */
[----:B------:R-:W0:Y:S01]  /*2640*/  MUFU.RCP R51, R51 ;  /* 0x0000003300337308 */ /* 0x000e220000001000 */
[----:B------:R-:W-:Y:S02]  /*2650*/  FSEL R25, R63, 1, P3 ;  /* 0x3f8000003f197808 */ /* 0x000fe40001800000 */
[----:B-1----:R-:W-:-:S05]  /*2660*/  FSETP.GT.AND P3, PT, R28, 8.50705917302346158658e+37, PT ;  /* 0x7e8000001c00780b */ /* 0x002fca0003f64000 */
[----:B------:R0:W1:Y:S01]  /*2670*/  MUFU.RCP R52, R24 ;  /* 0x0000001800347308 */ /* 0x0000620000001000 */
[----:B------:R-:W-:Y:S01]  /*2680*/  @!P1 FMUL R25, R25, 16777216 ;  /* 0x4b80000019199820 */ /* 0x000fe20000400000 */
[----:B------:R-:W-:Y:S01]  /*2690*/  FSETP.GEU.AND P1, PT, R28, 1.175494350822287508e-38, PT ;  /* 0x008000001c00780b */ /* 0x000fe20003f2e000 */
[----:B------:R-:W-:Y:S01]  /*26a0*/  FMUL R56, R19, R56 ;  /* 0x0000003813387220 */ /* 0x000fe20000400000 */
[----:B------:R-:W-:Y:S01]  /*26b0*/  FMUL R15, R16, R15 ;  /* 0x0000000f100f7220 */ /* 0x000fe20000400000 */
[----:B------:R-:W-:Y:S01]  /*26c0*/  FMUL R58, R17, R58 ;  /* 0x0000003a113a7220 */ /* 0x000fe20000400000 */
[----:B------:R-:W-:Y:S01]  /*26d0*/  FMUL R59, R18, R59 ;  /* 0x0000003b123b7220 */ /* 0x000fe20000400000 */
[----:B------:R-:W-:Y:S02]  /*26e0*/  CS2R R16, SRZ ;  /* 0x0000000000107805 */ /* 0x000fe4000001ff00 */
[----:B------:R-:W-:Y:S01]  /*26f0*/  CS2R R18, SRZ ;  /* 0x0000000000127805 */ /* 0x000fe2000001ff00 */
[----:B0-----:R-:W-:Y:S01]  /*2700*/  FMUL R24, R51, R50 ;  /* 0x0000003233187220 */ /* 0x001fe20000400000 */
[----:B------:R-:W-:-:S04]  /*2710*/  @P3 FMUL R28, R28, 0.25 ;  /* 0x3e8000001c1c3820 */ /* 0x000fc80000400000 */
[----:B------:R0:W3:Y:S01]  /*2720*/  @P5 LDG.E.EL.128 R16, desc[UR4][R68.64+-0x200] ;  /* 0xfffe000444105981 */ /* 0x0000e2000c2e1d00 */
[----:B-1----:R-:W-:Y:S01]  /*2730*/  FMUL R52, R52, R25 ;  /* 0x0000001934347220 */ /* 0x002fe20000400000 */
[----:B------:R-:W-:Y:S01]  /*2740*/  FSEL R25, R63, 1, P3 ;  /* 0x3f8000003f197808 */ /* 0x000fe20001800000 */
[----:B------:R-:W-:-:S04]  /*2750*/  @!P1 FMUL R28, R28, 16777216 ;  /* 0x4b8000001c1c9820 */ /* 0x000fc80000400000 */
[----:B------:R-:W-:Y:S01]  /*2760*/  @!P1 FMUL R25, R25, 16777216 ;  /* 0x4b80000019199820 */ /* 0x000fe20000400000 */
[----:B------:R-:W-:Y:S01]  /*2770*/  FMUL R64, R53, R64 ;  /* 0x0000004035407220 */ /* 0x000fe20000400000 */
[----:B--2---:R-:W-:Y:S02]  /*2780*/  SEL R71, R22, RZ, P6 ;  /* 0x000000ff16477207 */ /* 0x004fe40003000000 */
[----:B------:R-:W-:Y:S02]  /*2790*/  SEL R22, R23, RZ, P6 ;  /* 0x000000ff17167207 */ /* 0x000fe40003000000 */
[----:B------:R-:W1:Y:S01]  /*27a0*/  MUFU.SQRT R23, R30 ;  /* 0x0000001e00177308 */ /* 0x000e620000002000 */
[----:B------:R-:W-:Y:S02]  /*27b0*/  SEL R51, R20, RZ, P6 ;  /* 0x000000ff14337207 */ /* 0x000fe40003000000 */
[----:B------:R-:W-:Y:S02]  /*27c0*/  SEL R20, R21, RZ, P6 ;  /* 0x000000ff15147207 */ /* 0x000fe40003000000 */
[----:B-----5:R-:W-:-:S02]  /*27d0*/  SEL R12, R8, RZ, P6 ;  /* 0x000000ff080c7207 */ /* 0x020fc40003000000 */
[----:B------:R-:W-:Y:S02]  /*27e0*/  SEL R13, R9, RZ, P6 ;  /* 0x000000ff090d7207 */ /* 0x000fe40003000000 */
[----:B------:R-:W-:Y:S02]  /*27f0*/  SEL R50, R10, RZ, P6 ;  /* 0x000000ff0a327207 */ /* 0x000fe40003000000 */
[----:B0-----:R-:W-:Y:S02]  /*2800*/  SEL R69, R11, RZ, P6 ;  /* 0x000000ff0b457207 */ /* 0x001fe40003000000 */
[C---:B-1----:R-:W-:Y:S02]  /*2810*/  FSETP.GT.AND P6, PT, R23.reuse, 8.50705917302346158658e+37, PT ;  /* 0x7e8000001700780b */ /* 0x042fe40003fc4000 */
[----:B------:R-:W-:-:S11]  /*2820*/  FSETP.GEU.AND P1, PT, R23, 1.175494350822287508e-38, PT ;  /* 0x008000001700780b */ /* 0x000fd60003f2e000 */
[----:B------:R-:W-:-:S04]  /*2830*/  @P6 FMUL R23, R23, 0.25 ;  /* 0x3e80000017176820 */ /* 0x000fc80000400000 */
[----:B------:R-:W-:-:S04]  /*2840*/  @!P1 FMUL R23, R23, 16777216 ;  /* 0x4b80000017179820 */ /* 0x000fc80000400000 */
[----:B------:R-:W0:Y:S01]  /*2850*/  MUFU.RCP R53, R23 ;  /* 0x0000001700357308 */ /* 0x000e220000001000 */
[----:B------:R-:W-:-:S05]  /*2860*/  FSEL R8, R63, 1, P6 ;  /* 0x3f8000003f087808 */ /* 0x000fca0003000000 */
[----:B------:R-:W-:Y:S01]  /*2870*/  @!P1 FMUL R8, R8, 16777216 ;  /* 0x4b80000008089820 */ /* 0x000fe20000400000 */
[----:B------:R-:W-:-:S03]  /*2880*/  CS2R R10, SRZ ;  /* 0x00000000000a7805 */ /* 0x000fc6000001ff00 */
[----:B0-----:R-:W-:Y:S01]  /*2890*/  FMUL R53, R53, R8 ;  /* 0x0000000835357220 */ /* 0x001fe20000400000 */
[----:B------:R-:W-:-:S06]  /*28a0*/  CS2R R8, SRZ ;  /* 0x0000000000087805 */ /* 0x000fcc000001ff00 */
[----:B------:R-:W2:Y:S01]  /*28b0*/  @P5 LDG.E.EL.128 R8, desc[UR4][R72.64+-0x200] ;  /* 0xfffe000448085981 */ /* 0x000ea2000c2e1d00 */
[----:B------:R-:W-:-:S05]  /*28c0*/  SEL R31, R31, RZ, P2 ;  /* 0x000000ff1f1f7207 */ /* 0x000fca0001000000 */
[----:B------:R-:W-:-:S04]  /*28d0*/  FADD R31, R31, 0.0010000000474974513054 ;  /* 0x3a83126f1f1f7421 */ /* 0x000fc80000000000 */
[----:B------:R-:W0:Y:S02]  /*28e0*/  MUFU.SQRT R68, R31 ;  /* 0x0000001f00447308 */ /* 0x000e240000002000 */
[C---:B0-----:R-:W-:Y:S02]  /*28f0*/  FSETP.GT.AND P3, PT, R68.reuse, 8.50705917302346158658e+37, PT ;  /* 0x7e8000004400780b */ /* 0x041fe40003f64000 */
[----:B------:R-:W-:Y:S01]  /*2900*/  FSETP.GEU.AND P6, PT, R68, 1.175494350822287508e-38, PT ;  /* 0x008000004400780b */ /* 0x000fe20003fce000 */
[----:B------:R-:W-:Y:S01]  /*2910*/  FMUL R67, R54, R67 ;  /* 0x0000004336437220 */ /* 0x000fe20000400000 */
[----:B------:R-:W-:-:S09]  /*2920*/  ISETP.NE.AND P1, PT, R48, RZ, PT ;  /* 0x000000ff3000720c */ /* 0x000fd20003f25270 */
[----:B------:R-:W-:-:S04]  /*2930*/  @P3 FMUL R68, R68, 0.25 ;  /* 0x3e80000044443820 */ /* 0x000fc80000400000 */
[----:B------:R-:W-:Y:S01]  /*2940*/  @!P6 FMUL R68, R68, 16777216 ;  /* 0x4b8000004444e820 */ /* 0x000fe20000400000 */
[----:B------:R-:W-:Y:S02]  /*2950*/  FFMA R48, R69, R60, R22 ;  /* 0x0000003c45307223 */ /* 0x000fe40000000016 */
[----:B------:R-:W0:Y:S01]  /*2960*/  LDC.64 R22, c[0x0][0x250] ;  /* 0x00009400ff167b82 */ /* 0x000e220000000a00 */
[----:B------:R1:W-:Y:S07]  /*2970*/  MUFU.RCP R54, R68 ;  /* 0x0000004400367308 */ /* 0x0003ee0000001000 */
[----:B-1----:R-:W1:Y:S01]  /*2980*/  LDC.64 R68, c[0x0][0x258] ;  /* 0x00009600ff447b82 */ /* 0x002e620000000a00 */
[----:B------:R-:W4:Y:S01]  /*2990*/  MUFU.RCP R28, R28 ;  /* 0x0000001c001c7308 */ /* 0x000f220000001000 */
[----:B---3--:R-:W-:-:S02]  /*29a0*/  SEL R21, R16, RZ, P5 ;  /* 0x000000ff10157207 */ /* 0x008fc40002800000 */
[----:B------:R-:W-:Y:S02]  /*29b0*/  SEL R16, R17, RZ, P5 ;  /* 0x000000ff11107207 */ /* 0x000fe40002800000 */
[----:B------:R-:W-:Y:S02]  /*29c0*/  FSEL R63, R63, 1, P3 ;  /* 0x3f8000003f3f7808 */ /* 0x000fe40001800000 */
[----:B------:R-:W-:Y:S02]  /*29d0*/  SEL R17, R18, RZ, P5 ;  /* 0x000000ff12117207 */ /* 0x000fe40002800000 */
[----:B------:R-:W-:Y:S01]  /*29e0*/  ISETP.NE.AND P3, PT, R49, RZ, PT ;  /* 0x000000ff3100720c */ /* 0x000fe20003f65270 */
[----:B------:R-:W-:Y:S01]  /*29f0*/  FMUL R52, R52, R61 ;  /* 0x0000003d34347220 */ /* 0x000fe20000400000 */
[----:B------:R-:W-:Y:S01]  /*2a00*/  SEL R49, R19, RZ, P5 ;  /* 0x000000ff13317207 */ /* 0x000fe20002800000 */
[----:B------:R-:W-:Y:S01]  /*2a10*/  @!P6 FMUL R63, R63, 16777216 ;  /* 0x4b8000003f3fe820 */ /* 0x000fe20000400000 */
[----:B------:R-:W-:Y:S01]  /*2a20*/  ISETP.NE.AND P6, PT, R62, RZ, PT ;  /* 0x000000ff3e00720c */ /* 0x000fe20003fc5270 */
[----:B------:R-:W-:Y:S01]  /*2a30*/  FMUL R55, R55, R14 ;  /* 0x0000000e37377220 */ /* 0x000fe20000400000 */
[----:B----4-:R-:W-:Y:S01]  /*2a40*/  FMUL R25, R28, R25 ;  /* 0x000000191c197220 */ /* 0x010fe20000400000 */
[----:B------:R-:W-:Y:S01]  /*2a50*/  FFMA R30, R13, R58, R20 ;  /* 0x0000003a0d1e7223 */ /* 0x000fe20000000014 */
[----:B------:R-:W-:Y:S01]  /*2a60*/  FFMA R28, R12, R15, R51 ;  /* 0x0000000f0c1c7223 */ /* 0x000fe20000000033 */
[----:B------:R-:W-:Y:S01]  /*2a70*/  FMUL R47, R47, R70 ;  /* 0x000000462f2f7220 */ /* 0x000fe20000400000 */
[----:B------:R-:W-:Y:S01]  /*2a80*/  FFMA R31, R50, R59, R71 ;  /* 0x0000003b321f7223 */ /* 0x000fe20000000047 */
[----:B------:R-:W-:-:S02]  /*2a90*/  CS2R R12, SRZ ;  /* 0x00000000000c7805 */ /* 0x000fc4000001ff00 */
[----:B------:R-:W-:Y:S01]  /*2aa0*/  CS2R R14, SRZ ;  /* 0x00000000000e7805 */ /* 0x000fe2000001ff00 */
[----:B0-----:R-:W-:-:S04]  /*2ab0*/  IMAD.WIDE R70, R5, 0x4, R22 ;  /* 0x0000000405467825 */ /* 0x001fc800078e0216 */
[----:B-1----:R-:W-:-:S05]  /*2ac0*/  IMAD.WIDE R68, R5, 0x4, R68 ;  /* 0x0000000405447825 */ /* 0x002fca00078e0244 */
[----:B------:R-:W3:Y:S01]  /*2ad0*/  @P4 LDG.E.EL.128 R12, desc[UR4][R68.64+-0x100] ;  /* 0xffff0004440c4981 */ /* 0x000ee2000c2e1d00 */
[----:B--2---:R-:W-:Y:S02]  /*2ae0*/  SEL R18, R8, RZ, P5 ;  /* 0x000000ff08127207 */ /* 0x004fe40002800000 */
[----:B------:R-:W-:Y:S02]  /*2af0*/  SEL R8, R11, RZ, P5 ;  /* 0x000000ff0b087207 */ /* 0x000fe40002800000 */
[----:B------:R-:W-:Y:S02]  /*2b00*/  SEL R19, R9, RZ, P5 ;  /* 0x000000ff09137207 */ /* 0x000fe40002800000 */
[----:B------:R-:W-:Y:S01]  /*2b10*/  SEL R62, R10, RZ, P5 ;  /* 0x000000ff0a3e7207 */ /* 0x000fe20002800000 */
[----:B------:R-:W-:Y:S01]  /*2b20*/  FFMA R49, R49, R52, R8 ;  /* 0x0000003431317223 */ /* 0x000fe20000000008 */
[----:B------:R-:W-:Y:S02]  /*2b30*/  CS2R R8, SRZ ;  /* 0x0000000000087805 */ /* 0x000fe4000001ff00 */
[----:B------:R-:W-:-:S06]  /*2b40*/  CS2R R10, SRZ ;  /* 0x00000000000a7805 */ /* 0x000fcc000001ff00 */
[----:B------:R-:W2:Y:S01]  /*2b50*/  @P4 LDG.E.EL.128 R8, desc[UR4][R70.64+-0x100] ;  /* 0xffff000446084981 */ /* 0x000ea2000c2e1d00 */
[----:B------:R-:W-:Y:S01]  /*2b60*/  FMUL R54, R54, R63 ;  /* 0x0000003f36367220 */ /* 0x000fe20000400000 */
[----:B---3--:R-:W-:Y:S02]  /*2b70*/  SEL R59, R12, RZ, P4 ;  /* 0x000000ff0c3b7207 */ /* 0x008fe40002000000 */
[----:B------:R-:W-:Y:S02]  /*2b80*/  SEL R58, R13, RZ, P4 ;  /* 0x000000ff0d3a7207 */ /* 0x000fe40002000000 */
[----:B------:R-:W-:Y:S02]  /*2b90*/  CS2R R12, SRZ ;  /* 0x00000000000c7805 */ /* 0x000fe4000001ff00 */
[----:B------:R-:W-:Y:S02]  /*2ba0*/  SEL R63, R14, RZ, P4 ;  /* 0x000000ff0e3f7207 */ /* 0x000fe40002000000 */
[----:B------:R-:W-:-:S02]  /*2bb0*/  SEL R60, R15, RZ, P4 ;  /* 0x000000ff0f3c7207 */ /* 0x000fc40002000000 */
[----:B------:R-:W-:-:S06]  /*2bc0*/  CS2R R14, SRZ ;  /* 0x00000000000e7805 */ /* 0x000fcc000001ff00 */
[----:B------:R-:W3:Y:S01]  /*2bd0*/  @P0 LDG.E.EL.128 R12, desc[UR4][R68.64+-0x100] ;  /* 0xffff0004440c0981 */ /* 0x000ee2000c2e1d00 */
[----:B--2---:R-:W-:Y:S02]  /*2be0*/  SEL R20, R8, RZ, P4 ;  /* 0x000000ff08147207 */ /* 0x004fe40002000000 */
[----:B------:R-:W-:Y:S02]  /*2bf0*/  SEL R23, R9, RZ, P4 ;  /* 0x000000ff09177207 */ /* 0x000fe40002000000 */
[----:B------:R-:W-:Y:S02]  /*2c00*/  CS2R R8, SRZ ;  /* 0x0000000000087805 */ /* 0x000fe4000001ff00 */
[----:B------:R-:W-:Y:S02]  /*2c10*/  SEL R22, R10, RZ, P4 ;  /* 0x000000ff0a167207 */ /* 0x000fe40002000000 */
[----:B------:R-:W-:Y:S02]  /*2c20*/  SEL R61, R11, RZ, P4 ;  /* 0x000000ff0b3d7207 */ /* 0x000fe40002000000 */
[----:B------:R-:W-:-:S06]  /*2c30*/  CS2R R10, SRZ ;  /* 0x00000000000a7805 */ /* 0x000fcc000001ff00 */
[----:B------:R-:W2:Y:S01]  /*2c40*/  @P0 LDG.E.EL.128 R8, desc[UR4][R70.64+-0x100] ;  /* 0xffff000446080981 */ /* 0x000ea2000c2e1d00 */
[----:B------:R-:W-:Y:S01]  /*2c50*/  FFMA R51, R16, R27, R19 ;  /* 0x0000001b10337223 */ /* 0x000fe20000000013 */
[----:B------:R-:W-:Y:S02]  /*2c60*/  FFMA R50, R21, R26, R18 ;  /* 0x0000001a15327223 */ /* 0x000fe40000000012 */
[----:B------:R-:W0:Y:S01]  /*2c70*/  LDC.64 R26, c[0x0][0x2a0] ;  /* 0x0000a800ff1a7b82 */ /* 0x000e220000000a00 */
[----:B------:R-:W-:Y:S01]  /*2c80*/  FFMA R52, R17, R55, R62 ;  /* 0x0000003711347223 */ /* 0x000fe2000000003e */
[----:B------:R-:W-:Y:S01]  /*2c90*/  FFMA R65, R22, R65, R63 ;  /* 0x0000004116417223 */ /* 0x000fe2000000003f */
[----:B------:R-:W-:Y:S01]  /*2ca0*/  CS2R R18, SRZ ;  /* 0x0000000000127805 */ /* 0x000fe2000001ff00 */
[----:B0-----:R-:W-:Y:S01]  /*2cb0*/  IMAD.WIDE R62, R5, 0x4, R26 ;  /* 0x00000004053e7825 */ /* 0x001fe200078e021a */
[----:B---3--:R-:W-:Y:S02]  /*2cc0*/  SEL R16, R15, RZ, P0 ;  /* 0x000000ff0f107207 */ /* 0x008fe40000000000 */
[----:B--2---:R-:W-:-:S05]  /*2cd0*/  SEL R11, R11, RZ, P0 ;  /* 0x000000ff0b0b7207 */ /* 0x004fca0000000000 */
[----:B------:R-:W-:Y:S01]  /*2ce0*/  FFMA R56, R11, R56, R16 ;  /* 0x000000380b387223 */ /* 0x000fe20000000010 */
[----:B------:R-:W-:-:S06]  /*2cf0*/  CS2R R16, SRZ ;  /* 0x0000000000107805 */ /* 0x000fcc000001ff00 */
[----:B------:R-:W2:Y:S01]  /*2d00*/  @P3 LDG.E.EL.128 R16, desc[UR4][R62.64+-0x380] ;  /* 0xfffc80043e103981 */ /* 0x000ea2000c2e1d00 */
[----:B------:R-:W-:Y:S02]  /*2d10*/  FFMA R66, R61, R66, R60 ;  /* 0x000000423d427223 */ /* 0x000fe4000000003c */
[----:B------:R-:W0:Y:S01]  /*2d20*/  LDC.64 R60, c[0x0][0x2a8] ;  /* 0x0000aa00ff3c7b82 */ /* 0x000e220000000a00 */
[----:B------:R-:W-:Y:S01]  /*2d30*/  FFMA R64, R23, R64, R58 ;  /* 0x0000004017407223 */ /* 0x000fe2000000003a */
[----:B------:R-:W-:Y:S01]  /*2d40*/  FFMA R67, R20, R67, R59 ;  /* 0x0000004314437223 */ /* 0x000fe2000000003b */
[----:B------:R-:W-:Y:S02]  /*2d50*/  CS2R R20, SRZ ;  /* 0x0000000000147805 */ /* 0x000fe4000001ff00 */
[----:B------:R-:W-:Y:S01]  /*2d60*/  CS2R R22, SRZ ;  /* 0x0000000000167805 */ /* 0x000fe2000001ff00 */
[----:B------:R-:W-:Y:S01]  /*2d70*/  FMUL R37, R24, R37 ;  /* 0x0000002518257220 */ /* 0x000fe20000400000 */
[----:B------:R-:W-:Y:S01]  /*2d80*/  FMUL R36, R25, R36 ;  /* 0x0000002419247220 */ /* 0x000fe20000400000 */
[----:B------:R-:W-:-:S02]  /*2d90*/  CS2R R24, SRZ ;  /* 0x0000000000187805 */ /* 0x000fc4000001ff00 */
[----:B------:R-:W-:Y:S01]  /*2da0*/  CS2R R26, SRZ ;  /* 0x00000000001a7805 */ /* 0x000fe2000001ff00 */
[----:B------:R1:W3:Y:S01]  /*2db0*/  @P2 LDG.E.EL.128 R20, desc[UR4][R62.64+-0x380] ;  /* 0xfffc80043e142981 */ /* 0x0002e2000c2e1d00 */
[----:B0-----:R-:W-:-:S05]  /*2dc0*/  IMAD.WIDE R58, R5, 0x4, R60 ;  /* 0x00000004053a7825 */ /* 0x001fca00078e023c */
[----:B------:R-:W4:Y:S01]  /*2dd0*/  @P3 LDG.E.EL.128 R24, desc[UR4][R58.64+-0x380] ;  /* 0xfffc80043a183981 */ /* 0x000f22000c2e1d00 */
[----:B--2---:R-:W-:Y:S02]  /*2de0*/  SEL R60, R16, RZ, P3 ;  /* 0x000000ff103c7207 */ /* 0x004fe40001800000 */
[----:B------:R-:W-:Y:S02]  /*2df0*/  SEL R11, R17, RZ, P3 ;  /* 0x000000ff110b7207 */ /* 0x000fe40001800000 */
[----:B------:R-:W-:Y:S02]  /*2e00*/  CS2R R16, SRZ ;  /* 0x0000000000107805 */ /* 0x000fe4000001ff00 */
[----:B------:R-:W-:Y:S02]  /*2e10*/  SEL R15, R18, RZ, P3 ;  /* 0x000000ff120f7207 */ /* 0x000fe40001800000 */
[----:B-1----:R-:W-:Y:S02]  /*2e20*/  SEL R62, R19, RZ, P3 ;  /* 0x000000ff133e7207 */ /* 0x002fe40001800000 */
[----:B------:R-:W-:-:S06]  /*2e30*/  CS2R R18, SRZ ;  /* 0x0000000000127805 */ /* 0x000fcc000001ff00 */
[----:B------:R0:W2:Y:S01]  /*2e40*/  @P2 LDG.E.EL.128 R16, desc[UR4][R58.64+-0x380] ;  /* 0xfffc80043a102981 */ /* 0x0000a2000c2e1d00 */
[----:B------:R-:W-:Y:S01]  /*2e50*/  FMUL R61, R53, R38 ;  /* 0x00000026353d7220 */ /* 0x000fe20000400000 */
[----:B----4-:R-:W-:Y:S02]  /*2e60*/  SEL R55, R24, RZ, P3 ;  /* 0x000000ff18377207 */ /* 0x010fe40001800000 */
[----:B------:R-:W-:Y:S02]  /*2e70*/  SEL R24, R25, RZ, P3 ;  /* 0x000000ff19187207 */ /* 0x000fe40001800000 */
[----:B------:R-:W-:Y:S02]  /*2e80*/  SEL R68, R26, RZ, P3 ;  /* 0x000000ff1a447207 */ /* 0x000fe40001800000 */
[----:B---3--:R-:W-:Y:S02]  /*2e90*/  SEL R25, R20, RZ, P2 ;  /* 0x000000ff14197207 */ /* 0x008fe40001000000 */
[----:B------:R-:W-:-:S02]  /*2ea0*/  SEL R26, R21, RZ, P2 ;  /* 0x000000ff151a7207 */ /* 0x000fc40001000000 */
[----:B------:R-:W0:Y:S01]  /*2eb0*/  LDC.64 R20, c[0x0][0x230] ;  /* 0x00008c00ff147b82 */ /* 0x000e220000000a00 */
[----:B------:R-:W-:Y:S01]  /*2ec0*/  SEL R22, R22, RZ, P2 ;  /* 0x000000ff16167207 */ /* 0x000fe20001000000 */
[----:B------:R-:W-:Y:S01]  /*2ed0*/  FMUL R39, R54, R39 ;  /* 0x0000002736277220 */ /* 0x000fe20000400000 */
[----:B------:R-:W-:Y:S01]  /*2ee0*/  FFMA R15, R15, R44, R68 ;  /* 0x0000002c0f0f7223 */ /* 0x000fe20000000044 */
[----:B------:R-:W-:Y:S01]  /*2ef0*/  SEL R38, R23, RZ, P2 ;  /* 0x000000ff17267207 */ /* 0x000fe20001000000 */
[----:B0-----:R-:W-:Y:S01]  /*2f00*/  IMAD.WIDE R58, R5, 0x4, R20 ;  /* 0x00000004053a7825 */ /* 0x001fe200078e0214 */
[----:B------:R-:W-:Y:S02]  /*2f10*/  CS2R R20, SRZ ;  /* 0x0000000000147805 */ /* 0x000fe4000001ff00 */
[----:B--2---:R-:W-:Y:S02]  /*2f20*/  SEL R53, R17, RZ, P2 ;  /* 0x000000ff11357207 */ /* 0x004fe40001000000 */
[----:B------:R-:W-:-:S02]  /*2f30*/  SEL R17, R18, RZ, P2 ;  /* 0x000000ff12117207 */ /* 0x000fc40001000000 */
[----:B------:R-:W-:Y:S02]  /*2f40*/  SEL R63, R19, RZ, P2 ;  /* 0x000000ff133f7207 */ /* 0x000fe40001000000 */
[----:B------:R-:W0:Y:S01]  /*2f50*/  LDC.64 R18, c[0x0][0x228] ;  /* 0x00008a00ff127b82 */ /* 0x000e220000000a00 */
[----:B------:R-:W-:Y:S01]  /*2f60*/  SEL R54, R16, RZ, P2 ;  /* 0x000000ff10367207 */ /* 0x000fe20001000000 */
[----:B------:R-:W-:Y:S01]  /*2f70*/  FFMA R61, R22, R61, R17 ;  /* 0x0000003d163d7223 */ /* 0x000fe20000000011 */
[----:B------:R-:W-:Y:S02]  /*2f80*/  CS2R R16, SRZ ;  /* 0x0000000000107805 */ /* 0x000fe4000001ff00 */
[----:B------:R-:W-:-:S06]  /*2f90*/  CS2R R22, SRZ ;  /* 0x0000000000167805 */ /* 0x000fcc000001ff00 */
[----:B------:R-:W2:Y:S01]  /*2fa0*/  @P6 LDG.E.EL.128 R20, desc[UR4][R58.64] ;  /* 0x000000043a146981 */ /* 0x000ea2000c2e1d00 */
[----:B0-----:R-:W-:Y:S01]  /*2fb0*/  IMAD.WIDE R68, R5, 0x4, R18 ;  /* 0x0000000405447825 */ /* 0x001fe200078e0212 */
[----:B------:R-:W-:-:S06]  /*2fc0*/  CS2R R18, SRZ ;  /* 0x0000000000127805 */ /* 0x000fcc000001ff00 */
[----:B------:R-:W3:Y:S01]  /*2fd0*/  @P6 LDG.E.EL.128 R16, desc[UR4][R68.64] ;  /* 0x0000000444106981 */ /* 0x000ee2000c2e1d00 */
[----:B------:R-:W-:Y:S01]  /*2fe0*/  SEL R27, R27, RZ, P3 ;  /* 0x000000ff1b1b7207 */ /* 0x000fe20001800000 */
[----:B------:R-:W-:Y:S01]  /*2ff0*/  FFMA R45, R60, R45, R55 ;  /* 0x0000002d3c2d7223 */ /* 0x000fe20000000037 */
[----:B------:R-:W-:Y:S01]  /*3000*/  FFMA R11, R11, R46, R24 ;  /* 0x0000002e0b0b7223 */ /* 0x000fe20000000018 */
[----:B------:R-:W-:Y:S02]  /*3010*/  ISETP.GE.AND P2, PT, R57, 0x2a400, PT ;  /* 0x0002a4003900780c */ /* 0x000fe40003f46270 */
[----:B------:R-:W-:Y:S01]  /*3020*/  FFMA R47, R62, R47, R27 ;  /* 0x0000002f3e2f7223 */ /* 0x000fe2000000001b */
[----:B--2---:R-:W-:Y:S02]  /*3030*/  SEL R57, R20, RZ, P6 ;  /* 0x000000ff14397207 */ /* 0x004fe40003000000 */
[----:B------:R-:W-:Y:S02]  /*3040*/  SEL R46, R21, RZ, P6 ;  /* 0x000000ff152e7207 */ /* 0x000fe40003000000 */
[----:B------:R-:W-:-:S02]  /*3050*/  CS2R R20, SRZ ;  /* 0x0000000000147805 */ /* 0x000fc4000001ff00 */
[----:B------:R-:W-:Y:S02]  /*3060*/  SEL R71, R22, RZ, P6 ;  /* 0x000000ff16477207 */ /* 0x000fe40003000000 */
[----:B------:R-:W-:Y:S02]  /*3070*/  SEL R60, R23, RZ, P6 ;  /* 0x000000ff173c7207 */ /* 0x000fe40003000000 */
[----:B------:R-:W-:-:S06]  /*3080*/  CS2R R22, SRZ ;  /* 0x0000000000167805 */ /* 0x000fcc000001ff00 */
[----:B------:R-:W2:Y:S01]  /*3090*/  @P1 LDG.E.EL.128 R20, desc[UR4][R58.64] ;  /* 0x000000043a141981 */ /* 0x000ea2000c2e1d00 */
[----:B---3--:R-:W-:Y:S02]  /*30a0*/  SEL R24, R16, RZ, P6 ;  /* 0x000000ff10187207 */ /* 0x008fe40003000000 */
[----:B------:R-:W-:Y:S02]  /*30b0*/  SEL R27, R17, RZ, P6 ;  /* 0x000000ff111b7207 */ /* 0x000fe40003000000 */
[----:B------:R-:W-:Y:S02]  /*30c0*/  CS2R R16, SRZ ;  /* 0x0000000000107805 */ /* 0x000fe4000001ff00 */
[----:B------:R-:W-:Y:S02]  /*30d0*/  SEL R44, R18, RZ, P6 ;  /* 0x000000ff122c7207 */ /* 0x000fe40003000000 */
[----:B------:R-:W-:Y:S02]  /*30e0*/  SEL R55, R19, RZ, P6 ;  /* 0x000000ff13377207 */ /* 0x000fe40003000000 */
[----:B------:R-:W-:-:S06]  /*30f0*/  CS2R R18, SRZ ;  /* 0x0000000000127805 */ /* 0x000fcc000001ff00 */
[----:B------:R-:W3:Y:S01]  /*3100*/  @P1 LDG.E.EL.128 R16, desc[UR4][R68.64] ;  /* 0x0000000444101981 */ /* 0x000ee2000c2e1d00 */
[----:B------:R-:W-:Y:S01]  /*3110*/  FFMA R24, R24, R41, R57 ;  /* 0x0000002918187223 */ /* 0x000fe20000000039 */
[----:B------:R-:W-:Y:S01]  /*3120*/  FMUL R2, R29, R2 ;  /* 0x000000021d027220 */ /* 0x000fe20000400000 */
[----:B------:R-:W-:Y:S01]  /*3130*/  FFMA R38, R38, R39, R63 ;  /* 0x0000002726267223 */ /* 0x000fe2000000003f */
[----:B------:R-:W-:Y:S01]  /*3140*/  FFMA R25, R25, R36, R54 ;  /* 0x0000002419197223 */ /* 0x000fe20000000036 */
[----:B------:R-:W-:Y:S01]  /*3150*/  FFMA R26, R26, R37, R53 ;  /* 0x000000251a1a7223 */ /* 0x000fe20000000035 */
[----:B------:R-:W-:Y:S01]  /*3160*/  FFMA R27, R27, R40, R46 ;  /* 0x000000281b1b7223 */ /* 0x000fe2000000002e */
[----:B------:R-:W-:Y:S01]  /*3170*/  FFMA R43, R44, R43, R71 ;  /* 0x0000002b2c2b7223 */ /* 0x000fe20000000047 */
[----:B------:R-:W-:Y:S01]  /*3180*/  FFMA R42, R55, R42, R60 ;  /* 0x0000002a372a7223 */ /* 0x000fe2000000003c */
[----:B------:R-:W-:Y:S02]  /*3190*/  SEL R14, R14, RZ, P0 ;  /* 0x000000ff0e0e7207 */ /* 0x000fe40000000000 */
[----:B------:R-:W-:-:S02]  /*31a0*/  SEL R13, R13, RZ, P0 ;  /* 0x000000ff0d0d7207 */ /* 0x000fc40000000000 */
[----:B------:R-:W-:Y:S02]  /*31b0*/  ISETP.GE.U32.AND P4, PT, R6, 0x60, PT ;  /* 0x000000600600780c */ /* 0x000fe40003f86070 */
[----:B------:R-:W-:Y:S02]  /*31c0*/  ISETP.NE.AND P5, PT, R0, 0x40, PT ;  /* 0x000000400000780c */ /* 0x000fe40003fa5270 */
[----:B------:R-:W-:Y:S02]  /*31d0*/  ISETP.GT.AND P6, PT, R5, 0xdf, PT ;  /* 0x000000df0500780c */ /* 0x000fe40003fc4270 */
[----:B------:R-:W-:Y:S02]  /*31e0*/  FSETP.GEU.AND P3, PT, R65, RZ, PT ;  /* 0x000000ff4100720b */ /* 0x000fe40003f6e000 */
[----:B--2---:R-:W-:Y:S02]  /*31f0*/  SEL R37, R20, RZ, P1 ;  /* 0x000000ff14257207 */ /* 0x004fe40000800000 */
[----:B------:R-:W-:-:S02]  /*3200*/  SEL R36, R21, RZ, P1 ;  /* 0x000000ff15247207 */ /* 0x000fc40000800000 */
[----:B------:R-:W-:Y:S02]  /*3210*/  SEL R39, R22, RZ, P1 ;  /* 0x000000ff16277207 */ /* 0x000fe40000800000 */
[----:B------:R-:W-:Y:S02]  /*3220*/  SEL R40, R23, RZ, P1 ;  /* 0x000000ff17287207 */ /* 0x000fe40000800000 */
[----:B---3--:R-:W-:Y:S02]  /*3230*/  SEL R29, R17, RZ, P1 ;  /* 0x000000ff111d7207 */ /* 0x008fe40000800000 */
[----:B------:R-:W-:Y:S02]  /*3240*/  SEL R16, R16, RZ, P1 ;  /* 0x000000ff10107207 */ /* 0x000fe40000800000 */
[----:B------:R-:W-:Y:S02]  /*3250*/  SEL R18, R18, RZ, P1 ;  /* 0x000000ff12127207 */ /* 0x000fe40000800000 */
[----:B------:R-:W-:-:S02]  /*3260*/  SEL R17, R19, RZ, P1 ;  /* 0x000000ff13117207 */ /* 0x000fc40000800000 */
[----:B------:R-:W-:-:S04]  /*3270*/  FSETP.GEU.AND P1, PT, R24, RZ, PT ;  /* 0x000000ff1800720b */ /* 0x000fc80003f2e000 */
[----:B------:R-:W-:Y:S02]  /*3280*/  SEL R19, RZ, 0x1, P1 ;  /* 0x00000001ff137807 */ /* 0x000fe40000800000 */
[----:B------:R-:W-:-:S04]  /*3290*/  FSETP.GEU.AND P1, PT, R27, RZ, PT ;  /* 0x000000ff1b00720b */ /* 0x000fc80003f2e000 */
[----:B------:R-:W-:Y:S02]  /*32a0*/  SEL R20, RZ, 0x1fffe, P1 ;  /* 0x0001fffeff147807 */ /* 0x000fe40000800000 */
[----:B------:R-:W-:Y:S01]  /*32b0*/  FSETP.GEU.AND P1, PT, R43, RZ, PT ;  /* 0x000000ff2b00720b */ /* 0x000fe20003f2e000 */
[----:B------:R-:W-:-:S03]  /*32c0*/  FFMA R33, R16, R33, R37 ;  /* 0x0000002110217223 */ /* 0x000fc60000000025 */
        /* <DEDUP_REMOVED lines=10> */
[----:B------:R-:W-:-:S04]  /*3370*/  FSETP.GEU.AND P1, PT, R35, RZ, PT ;  /* 0x000000ff2300720b */ /* 0x000fc80003f2e000 */
        /* <DEDUP_REMOVED lines=17> */
[----:B------:R-:W-:Y:S01]  /*3490*/  FSETP.GEU.AND P1, PT, R38, RZ, PT ;  /* 0x000000ff2600720b */ /* 0x000fe20003f2e000 */
[----:B------:R-:W-:-:S03]  /*34a0*/  IMAD.IADD R19, R19, 0x1, R20 ;  /* 0x0000000113137824 */ /* 0x000fc600078e0214 */
[----:B------:R-:W-:Y:S01]  /*34b0*/  SEL R41, RZ, 0x1, P1 ;  /* 0x00000001ff297807 */ /* 0x000fe20000800000 */
[----:B------:R-:W-:Y:S01]  /*34c0*/  IMAD.IADD R37, R37, 0x1, R40 ;  /* 0x0000000125257824 */ /* 0x000fe200078e0228 */
[----:B------:R-:W-:-:S03]  /*34d0*/  LOP3.LUT R19, R19, 0x3, RZ, 0xc0, !PT ;  /* 0x0000000313137812 */ /* 0x000fc600078ec0ff */
[----:B------:R-:W-:Y:S01]  /*34e0*/  IMAD.IADD R41, R41, 0x1, R46 ;  /* 0x0000000129297824 */ /* 0x000fe200078e022e */
[----:B------:R-:W-:Y:S01]  /*34f0*/  IADD3 R16, R19, R21, R16 ;  /* 0x0000001513107210 */ /* 0x000fe20007ffe010 */
[----:B------:R-:W-:-:S03]  /*3500*/  IMAD.IADD R22, R22, 0x1, R23 ;  /* 0x0000000116167824 */ /* 0x000fc600078e0217 */
[----:B------:R-:W-:Y:S02]  /*3510*/  LOP3.LUT R41, R41, 0x3, RZ, 0xc0, !PT ;  /* 0x0000000329297812 */ /* 0x000fe400078ec0ff */
[----:B------:R-:W-:Y:S02]  /*3520*/  LOP3.LUT R37, R37, 0x3, RZ, 0xc0, !PT ;  /* 0x0000000325257812 */ /* 0x000fe400078ec0ff */
[----:B------:R-:W-:Y:S01]  /*3530*/  IADD3 R39, R41, R44, R39 ;  /* 0x0000002c29277210 */ /* 0x000fe20007ffe027 */
[----:B------:R-:W-:Y:S01]  /*3540*/  IMAD.SHL.U32 R16, R16, 0x100, RZ ;  /* 0x0000010010107824 */ /* 0x000fe200078e00ff */
[----:B------:R-:W-:Y:S02]  /*3550*/  IADD3 R29, R37, R36, R29 ;  /* 0x00000024251d7210 */ /* 0x000fe40007ffe01d */
[----:B------:R-:W-:Y:S02]  /*3560*/  LOP3.LUT R22, R22, 0x3, RZ, 0xc0, !PT ;  /* 0x0000000316167812 */ /* 0x000fe400078ec0ff */
[----:B------:R-:W-:-:S02]  /*3570*/  LOP3.LUT R20, R39, 0xf, RZ, 0xc0, !PT ;  /* 0x0000000f27147812 */ /* 0x000fc400078ec0ff */
[----:B------:R-:W-:Y:S02]  /*3580*/  IADD3 R17, R22, R17, R18 ;  /* 0x0000001116117210 */ /* 0x000fe40007ffe012 */
[----:B------:R-:W-:Y:S01]  /*3590*/  LOP3.LUT R16, R16, 0xf00, RZ, 0xe2, !PT ;  /* 0x00000f0010107812 */ /* 0x000fe200078ee2ff */
[----:B------:R-:W-:-:S04]  /*35a0*/  IMAD R20, R29, 0x10, R20 ;  /* 0x000000101d147824 */ /* 0x000fc800078e0214 */
[----:B------:R-:W-:Y:S01]  /*35b0*/  IMAD R16, R17, 0x1000, R16 ;  /* 0x0000100011107824 */ /* 0x000fe200078e0210 */
[----:B------:R-:W-:Y:S02]  /*35c0*/  LOP3.LUT R17, R20, 0xff, RZ, 0xc0, !PT ;  /* 0x000000ff14117812 */ /* 0x000fe400078ec0ff */
[----:B------:R-:W-:-:S03]  /*35d0*/  SEL R18, R9, RZ, P0 ;  /* 0x000000ff09127207 */ /* 0x000fc60000000000 */
[----:B------:R-:W-:Y:S01]  /*35e0*/  IMAD.IADD R16, R16, 0x1, R17 ;  /* 0x0000000110107824 */ /* 0x000fe200078e0211 */
[----:B------:R-:W-:Y:S02]  /*35f0*/  SEL R9, R10, RZ, P0 ;  /* 0x000000ff0a097207 */ /* 0x000fe40000000000 */
[----:B------:R-:W-:Y:S02]  /*3600*/  SEL R10, R12, RZ, P0 ;  /* 0x000000ff0c0a7207 */ /* 0x000fe40000000000 */
[----:B------:R-:W-:Y:S02]  /*3610*/  LOP3.LUT R12, R16, 0xffff, RZ, 0xc0, !PT ;  /* 0x0000ffff100c7812 */ /* 0x000fe400078ec0ff */
[----:B------:R-:W-:Y:S02]  /*3620*/  SEL R19, R8, RZ, P0 ;  /* 0x000000ff08137207 */ /* 0x000fe40000000000 */
[----:B------:R-:W-:Y:S01]  /*3630*/  SHF.R.U32.HI R8, RZ, 0x7, R12 ;  /* 0x00000007ff087819 */ /* 0x000fe2000001160c */
[----:B------:R-:W-:Y:S01]  /*3640*/  FFMA R2, R9, R2, R14 ;  /* 0x0000000209027223 */ /* 0x000fe2000000000e */
[----:B------:R-:W-:-:S02]  /*3650*/  SHF.R.U32.HI R9, RZ, 0x6, R12 ;  /* 0x00000006ff097819 */ /* 0x000fc4000001160c */
[----:B------:R-:W-:Y:S02]  /*3660*/  LOP3.LUT R8, R8, 0x1, RZ, 0xc0, !PT ;  /* 0x0000000108087812 */ /* 0x000fe400078ec0ff */
[----:B------:R-:W-:Y:S02]  /*3670*/  FSEL R38, R38, RZ, P1 ;  /* 0x000000ff26267208 */ /* 0x000fe40000800000 */
[----:B------:R-:W-:Y:S02]  /*3680*/  ISETP.NE.U32.AND P1, PT, R8, 0x1, PT ;  /* 0x000000010800780c */ /* 0x000fe40003f25070 */
[----:B------:R-:W-:Y:S02]  /*3690*/  LOP3.LUT R9, R9, 0x1, RZ, 0xc0, !PT ;  /* 0x0000000109097812 */ /* 0x000fe400078ec0ff */
[----:B------:R-:W-:Y:S02]  /*36a0*/  SHF.R.U32.HI R8, RZ, 0x5, R12 ;  /* 0x00000005ff087819 */ /* 0x000fe4000001160c */
[----:B------:R-:W-:-:S02]  /*36b0*/  FSETP.GEU.AND P0, PT, R28, RZ, PT ;  /* 0x000000ff1c00720b */ /* 0x000fc40003f0e000 */
[----:B------:R-:W-:Y:S02]  /*36c0*/  FSEL R45, R45, RZ, P1 ;  /* 0x000000ff2d2d7208 */ /* 0x000fe40000800000 */
[----:B------:R-:W-:Y:S02]  /*36d0*/  ISETP.NE.U32.AND P1, PT, R9, 0x1, PT ;  /* 0x000000010900780c */ /* 0x000fe40003f25070 */
[----:B------:R-:W-:Y:S01]  /*36e0*/  LOP3.LUT R8, R8, 0x1, RZ, 0xc0, !PT ;  /* 0x0000000108087812 */ /* 0x000fe200078ec0ff */
[----:B------:R-:W-:Y:S01]  /*36f0*/  FFMA R7, R18, R7, R13 ;  /* 0x0000000712077223 */ /* 0x000fe2000000000d */
[----:B------:R-:W-:Y:S02]  /*3700*/  FSEL R28, R28, RZ, P0 ;  /* 0x000000ff1c1c7208 */ /* 0x000fe40000000000 */
[----:B------:R-:W-:Y:S02]  /*3710*/  SHF.R.U32.HI R9, RZ, 0x4, R12 ;  /* 0x00000004ff097819 */ /* 0x000fe4000001160c */
[----:B------:R-:W-:-:S02]  /*3720*/  FSETP.GEU.AND P0, PT, R30, RZ, PT ;  /* 0x000000ff1e00720b */ /* 0x000fc40003f0e000 */
[----:B------:R-:W-:Y:S02]  /*3730*/  FSEL R13, R11, RZ, P1 ;  /* 0x000000ff0b0d7208 */ /* 0x000fe40000800000 */
[----:B------:R-:W-:Y:S02]  /*3740*/  ISETP.NE.U32.AND P1, PT, R8, 0x1, PT ;  /* 0x000000010800780c */ /* 0x000fe40003f25070 */
[----:B------:R-:W-:Y:S02]  /*3750*/  LOP3.LUT R9, R9, 0x1, RZ, 0xc0, !PT ;  /* 0x0000000109097812 */ /* 0x000fe400078ec0ff */
        /* <DEDUP_REMOVED lines=18> */
[----:B------:R-:W-:Y:S01]  /*3880*/  FSEL R8, R50, RZ, P0 ;  /* 0x000000ff32087208 */ /* 0x000fe20000000000 */
[----:B------:R-:W-:Y:S01]  /*3890*/  FFMA R4, R19, R4, R10 ;  /* 0x0000000413047223 */ /* 0x000fe2000000000a */
[----:B------:R-:W-:Y:S02]  /*38a0*/  FSETP.GEU.AND P0, PT, R51, RZ, PT ;  /* 0x000000ff3300720b */ /* 0x000fe40003f0e000 */
[----:B------:R-:W-:-:S02]  /*38b0*/  FSEL R26, R26, RZ, P1 ;  /* 0x000000ff1a1a7208 */ /* 0x000fc40000800000 */
[----:B------:R-:W-:Y:S02]  /*38c0*/  SHF.R.U32.HI R10, RZ, 0xf, R12 ;  /* 0x0000000fff0a7819 */ /* 0x000fe4000001160c */
[----:B------:R-:W-:Y:S02]  /*38d0*/  ISETP.NE.U32.AND P1, PT, R14, 0x1, PT ;  /* 0x000000010e00780c */ /* 0x000fe40003f25070 */
[----:B------:R-:W-:Y:S02]  /*38e0*/  FSEL R9, R51, RZ, P0 ;  /* 0x000000ff33097208 */ /* 0x000fe40000000000 */
[----:B------:R-:W-:Y:S02]  /*38f0*/  FSETP.GEU.AND P0, PT, R52, RZ, PT ;  /* 0x000000ff3400720b */ /* 0x000fe40003f0e000 */
[----:B------:R-:W-:Y:S02]  /*3900*/  LOP3.LUT R11, R10, 0x1, RZ, 0xc0, !PT ;  /* 0x000000010a0b7812 */ /* 0x000fe400078ec0ff */
[----:B------:R-:W-:-:S02]  /*3910*/  FSEL R61, R61, RZ, P1 ;  /* 0x000000ff3d3d7208 */ /* 0x000fc40000800000 */
[----:B------:R-:W-:Y:S02]  /*3920*/  FSETP.GEU.AND P1, PT, R49, RZ, PT ;  /* 0x000000ff3100720b */ /* 0x000fe40003f2e000 */
[----:B------:R-:W-:Y:S02]  /*3930*/  FSEL R10, R52, RZ, P0 ;  /* 0x000000ff340a7208 */ /* 0x000fe40000000000 */
[----:B------:R-:W-:Y:S02]  /*3940*/  ISETP.NE.U32.AND P0, PT, R11, 0x1, PT ;  /* 0x000000010b00780c */ /* 0x000fe40003f05070 */
[----:B------:R-:W-:Y:S02]  /*3950*/  FSEL R11, R49, RZ, P1 ;  /* 0x000000ff310b7208 */ /* 0x000fe40000800000 */
[----:B------:R-:W-:Y:S02]  /*3960*/  FSETP.GEU.AND P1, PT, R67, RZ, PT ;  /* 0x000000ff4300720b */ /* 0x000fe40003f2e000 */
[----:B------:R-:W-:-:S02]  /*3970*/  @P4 FSEL R28, R45, RZ, P6 ;  /* 0x000000ff2d1c4208 */ /* 0x000fc40003000000 */
[----:B------:R-:W-:Y:S02]  /*3980*/  @P4 FSEL R30, R15, RZ, P6 ;  /* 0x000000ff0f1e4208 */ /* 0x000fe40003000000 */
[----:B------:R-:W-:Y:S01]  /*3990*/  @!P5 FSEL R28, R67, RZ, P1 ;  /* 0x000000ff431cd208 */ /* 0x000fe20000800000 */
[----:B------:R-:W0:Y:S01]  /*39a0*/  LDC.64 R14, c[0x0][0x2b0] ;  /* 0x0000ac00ff0e7b82 */ /* 0x000e220000000a00 */
[----:B------:R-:W-:Y:S02]  /*39b0*/  FSETP.GEU.AND P1, PT, R64, RZ, PT ;  /* 0x000000ff4000720b */ /* 0x000fe40003f2e000 */
[----:B------:R-:W-:Y:S02]  /*39c0*/  @P4 FSEL R29, R13, RZ, P6 ;  /* 0x000000ff0d1d4208 */ /* 0x000fe40003000000 */
[----:B------:R-:W-:Y:S02]  /*39d0*/  @P4 FSEL R31, R47, RZ, P6 ;  /* 0x000000ff2f1f4208 */ /* 0x000fe40003000000 */
[----:B------:R-:W-:-:S02]  /*39e0*/  @P4 FSEL R8, R25, RZ, P6 ;  /* 0x000000ff19084208 */ /* 0x000fc40003000000 */
[----:B------:R-:W-:Y:S02]  /*39f0*/  @P4 FSEL R9, R26, RZ, P6 ;  /* 0x000000ff1a094208 */ /* 0x000fe40003000000 */
[----:B------:R-:W-:Y:S02]  /*3a00*/  @P4 FSEL R10, R61, RZ, P6 ;  /* 0x000000ff3d0a4208 */ /* 0x000fe40003000000 */
[----:B------:R-:W-:Y:S02]  /*3a10*/  @P4 FSEL R11, R38, RZ, P6 ;  /* 0x000000ff260b4208 */ /* 0x000fe40003000000 */
[----:B------:R-:W-:Y:S02]  /*3a20*/  SHF.R.U32.HI R0, RZ, 0x9, R12 ;  /* 0x00000009ff007819 */ /* 0x000fe4000001160c */
[----:B------:R-:W-:Y:S02]  /*3a30*/  ISETP.GE.AND P6, PT, R5, 0x40, PT ;  /* 0x000000400500780c */ /* 0x000fe40003fc6270 */
[----:B------:R-:W-:-:S02]  /*3a40*/  FSETP.GEU.AND P4, PT, R66, RZ, PT ;  /* 0x000000ff4200720b */ /* 0x000fc40003f8e000 */
[----:B------:R-:W-:Y:S02]  /*3a50*/  @!P5 FSEL R29, R64, RZ, P1 ;  /* 0x000000ff401dd208 */ /* 0x000fe40000800000 */
[----:B------:R-:W-:Y:S02]  /*3a60*/  LOP3.LUT R0, R0, 0x1, RZ, 0xc0, !PT ;  /* 0x0000000100007812 */ /* 0x000fe400078ec0ff */
[----:B------:R-:W-:Y:S02]  /*3a70*/  FSETP.GEU.AND P1, PT, R4, RZ, PT ;  /* 0x000000ff0400720b */ /* 0x000fe40003f2e000 */
[----:B------:R-:W-:Y:S02]  /*3a80*/  SHF.R.U32.HI R6, RZ, 0x8, R12 ;  /* 0x00000008ff067819 */ /* 0x000fe4000001160c */
[----:B------:R-:W-:Y:S02]  /*3a90*/  @!P5 FSEL R30, R65, RZ, P3 ;  /* 0x000000ff411ed208 */ /* 0x000fe40001800000 */
[----:B------:R-:W-:-:S02]  /*3aa0*/  @!P5 FSEL R31, R66, RZ, P4 ;  /* 0x000000ff421fd208 */ /* 0x000fc40002000000 */
[----:B------:R-:W-:Y:S02]  /*3ab0*/  FSETP.GEU.AND P3, PT, R7, RZ, PT ;  /* 0x000000ff0700720b */ /* 0x000fe40003f6e000 */
[----:B------:R-:W-:Y:S02]  /*3ac0*/  ISETP.NE.U32.AND P4, PT, R0, 0x1, PT ;  /* 0x000000010000780c */ /* 0x000fe40003f85070 */
[----:B------:R-:W-:Y:S02]  /*3ad0*/  @!P5 FSEL R8, R4, RZ, P1 ;  /* 0x000000ff0408d208 */ /* 0x000fe40000800000 */
[----:B------:R-:W-:Y:S02]  /*3ae0*/  LOP3.LUT R6, R6, 0x1, RZ, 0xc0, !PT ;  /* 0x0000000106067812 */ /* 0x000fe400078ec0ff */
[--C-:B------:R-:W-:Y:S02]  /*3af0*/  SHF.R.U32.HI R0, RZ, 0xb, R12.reuse ;  /* 0x0000000bff007819 */ /* 0x100fe4000001160c */
[----:B------:R-:W-:-:S02]  /*3b00*/  SHF.R.U32.HI R4, RZ, 0xa, R12 ;  /* 0x0000000aff047819 */ /* 0x000fc4000001160c */
[----:B------:R-:W-:Y:S02]  /*3b10*/  @!P5 FSEL R9, R7, RZ, P3 ;  /* 0x000000ff0709d208 */ /* 0x000fe40001800000 */
[----:B------:R-:W-:Y:S02]  /*3b20*/  FSETP.GEU.AND P1, PT, R2, RZ, PT ;  /* 0x000000ff0200720b */ /* 0x000fe40003f2e000 */
[----:B------:R-:W-:Y:S02]  /*3b30*/  ISETP.NE.U32.AND P3, PT, R6, 0x1, PT ;  /* 0x000000010600780c */ /* 0x000fe40003f65070 */
[----:B------:R-:W-:Y:S02]  /*3b40*/  LOP3.LUT R0, R0, 0x1, RZ, 0xc0, !PT ;  /* 0x0000000100007812 */ /* 0x000fe400078ec0ff */
[----:B------:R-:W-:Y:S02]  /*3b50*/  LOP3.LUT R4, R4, 0x1, RZ, 0xc0, !PT ;  /* 0x0000000104047812 */ /* 0x000fe400078ec0ff */
[----:B------:R-:W-:-:S02]  /*3b60*/  @!P6 FSEL R29, R27, RZ, P4 ;  /* 0x000000ff1b1de208 */ /* 0x000fc40002000000 */
[----:B------:R-:W-:Y:S02]  /*3b70*/  ISETP.GE.AND P4, PT, R3, 0x2a400, PT ;  /* 0x0002a4000300780c */ /* 0x000fe40003f86270 */
[----:B------:R-:W-:Y:S02]  /*3b80*/  @!P5 FSEL R10, R2, RZ, P1 ;  /* 0x000000ff020ad208 */ /* 0x000fe40000800000 */
[----:B------:R-:W-:Y:S02]  /*3b90*/  @!P6 FSEL R28, R24, RZ, P3 ;  /* 0x000000ff181ce208 */ /* 0x000fe40001800000 */
[----:B------:R-:W-:Y:S02]  /*3ba0*/  ISETP.NE.U32.AND P1, PT, R0, 0x1, PT ;  /* 0x000000010000780c */ /* 0x000fe40003f25070 */
[----:B------:R-:W-:Y:S02]  /*3bb0*/  ISETP.NE.U32.AND P3, PT, R4, 0x1, PT ;  /* 0x000000010400780c */ /* 0x000fe40003f65070 */
[----:B------:R-:W-:-:S02]  /*3bc0*/  SHF.R.U32.HI R0, RZ, 0xe, R12 ;  /* 0x0000000eff007819 */ /* 0x000fc4000001160c */
[--C-:B------:R-:W-:Y:S02]  /*3bd0*/  SHF.R.U32.HI R4, RZ, 0xc, R12.reuse ;  /* 0x0000000cff047819 */ /* 0x100fe4000001160c */
[----:B------:R-:W-:Y:S02]  /*3be0*/  SHF.R.U32.HI R12, RZ, 0xd, R12 ;  /* 0x0000000dff0c7819 */ /* 0x000fe4000001160c */
[----:B------:R-:W-:Y:S01]  /*3bf0*/  @!P6 FSEL R30, R43, RZ, P3 ;  /* 0x000000ff2b1ee208 */ /* 0x000fe20001800000 */
[----:B0-----:R-:W-:Y:S01]  /*3c00*/  IMAD.WIDE R2, R3, 0x4, R14 ;  /* 0x0000000403027825 */ /* 0x001fe200078e020e */
[----:B------:R-:W-:Y:S02]  /*3c10*/  FSETP.GEU.AND P3, PT, R56, RZ, PT ;  /* 0x000000ff3800720b */ /* 0x000fe40003f6e000 */
[----:B------:R-:W-:Y:S02]  /*3c20*/  @!P6 FSEL R31, R42, RZ, P1 ;  /* 0x000000ff2a1fe208 */ /* 0x000fe40000800000 */
[----:B------:R-:W-:-:S02]  /*3c30*/  LOP3.LUT R0, R0, 0x1, RZ, 0xc0, !PT ;  /* 0x0000000100007812 */ /* 0x000fc400078ec0ff */
[----:B------:R-:W-:Y:S02]  /*3c40*/  LOP3.LUT R4, R4, 0x1, RZ, 0xc0, !PT ;  /* 0x0000000104047812 */ /* 0x000fe400078ec0ff */
[----:B------:R-:W-:Y:S02]  /*3c50*/  LOP3.LUT R12, R12, 0x1, RZ, 0xc0, !PT ;  /* 0x000000010c0c7812 */ /* 0x000fe400078ec0ff */
[----:B------:R-:W-:Y:S01]  /*3c60*/  @!P5 FSEL R11, R56, RZ, P3 ;  /* 0x000000ff380bd208 */ /* 0x000fe20001800000 */
[----:B------:R0:W-:Y:S01]  /*3c70*/  @!P4 STG.E.128 desc[UR4][R2.64], R28 ;  /* 0x0000001c0200c986 */ /* 0x0001e2000c101d04 */
[----:B------:R-:W-:Y:S02]  /*3c80*/  ISETP.NE.U32.AND P1, PT, R0, 0x1, PT ;  /* 0x000000010000780c */ /* 0x000fe40003f25070 */
[----:B------:R-:W-:Y:S02]  /*3c90*/  ISETP.NE.U32.AND P5, PT, R4, 0x1, PT ;  /* 0x000000010400780c */ /* 0x000fe40003fa5070 */
[----:B------:R-:W-:-:S02]  /*3ca0*/  ISETP.NE.U32.AND P3, PT, R12, 0x1, PT ;  /* 0x000000010c00780c */ /* 0x000fc40003f65070 */
[----:B------:R-:W-:Y:S02]  /*3cb0*/  @!P6 FSEL R11, R34, RZ, P0 ;  /* 0x000000ff220be208 */ /* 0x000fe40000000000 */
[----:B------:R-:W-:Y:S02]  /*3cc0*/  @!P6 FSEL R8, R33, RZ, P5 ;  /* 0x000000ff2108e208 */ /* 0x000fe40002800000 */
[----:B------:R-:W-:Y:S02]  /*3cd0*/  @!P6 FSEL R9, R32, RZ, P3 ;  /* 0x000000ff2009e208 */ /* 0x000fe40001800000 */
[----:B------:R-:W-:Y:S01]  /*3ce0*/  @!P6 FSEL R10, R35, RZ, P1 ;  /* 0x000000ff230ae208 */ /* 0x000fe20000800000 */
[----:B0-----:R-:W-:Y:S06]  /*3cf0*/  @P2 EXIT ;  /* 0x000000000000294d */ /* 0x001fec0003800000 */
[----:B------:R-:W-:Y:S01]  /*3d00*/  STG.E.128 desc[UR4][R2.64+0x800], R8 ;  /* 0x0008000802007986 */ /* 0x000fe2000c101d04 */
[----:B------:R-:W-:Y:S05]  /*3d10*/  EXIT ;  /* 0x000000000000794d */ /* 0x000fea0003800000 */
.L_x_0:
[----:B------:R-:W-:-:S00]  /*3d20*/  BRA `(.L_x_0) ;  /* 0xfffffffc00fc7947 */ /* 0x000fc0000383ffff */
[----:B------:R-:W-:-:S00]  /*3d30*/  NOP ;  /* 0x0000000000007918 */ /* 0x000fc00000000000 */
        /* <DEDUP_REMOVED lines=12> */
.L_x_1:


//--------------------- .nv.global.init           --------------------------
	.section	.nv.global.init,"aw",@progbits
.nv.global.init:
	.type		_$_str,@object
	.size		_$_str,(_$_str_$_2 - _$_str)
_$_str:
        /*0000*/ 	.byte	0x5f, 0x5f, 0x43, 0x55, 0x44, 0x41, 0x5f, 0x46, 0x54, 0x5a, 0x00
	.type		_$_str_$_2,@object
	.size		_$_str_$_2,(.L_1 - _$_str_$_2)
_$_str_$_2:
        /*000b*/ 	.byte	0x5f, 0x5f, 0x43, 0x55, 0x44, 0x41, 0x5f, 0x50, 0x52, 0x45, 0x43, 0x5f, 0x53, 0x51, 0x52, 0x54
        /*001b*/ 	.byte	0x00
.L_1:


//--------------------- .nv.constant0.triton_poi_fused_cat_29 --------------------------
	.section	.nv.constant0.triton_poi_fused_cat_29,"a",@progbits
	.sectionflags	@""
	.align	4
.nv.constant0.triton_poi_fused_cat_29:
	.zero		700
